//
// Generated by NVIDIA NVVM Compiler
//
// Compiler Build ID: CL-36424714
// Cuda compilation tools, release 13.0, V13.0.88
// Based on NVVM 20.0.0
//

.version 9.0
.target sm_100
.address_size 64

	// .globl	_Z20hill_climbing_kernelPfPcPKf
.global .align 4 .b8 precalc_xorwow_matrix[102400];
.global .align 4 .b8 precalc_xorwow_offset_matrix[102400];
.global .align 4 .b8 mrg32k3aM1[2304];
.global .align 4 .b8 mrg32k3aM2[2304];
.global .align 4 .b8 mrg32k3aM1SubSeq[2016];
.global .align 4 .b8 mrg32k3aM2SubSeq[2016];
.global .align 4 .b8 mrg32k3aM1Seq[2304];
.global .align 4 .b8 mrg32k3aM2Seq[2304];
.const .align 8 .b8 __cr_lgamma_table[72];
.const .align 1 .b8 d_ciphertext[10000];
.const .align 4 .u32 d_cipher_len;
.extern .shared .align 16 .b8 smem[];

.visible .entry _Z20hill_climbing_kernelPfPcPKf(
	.param .u64 .ptr .align 1 _Z20hill_climbing_kernelPfPcPKf_param_0,
	.param .u64 .ptr .align 1 _Z20hill_climbing_kernelPfPcPKf_param_1,
	.param .u64 .ptr .align 1 _Z20hill_climbing_kernelPfPcPKf_param_2
)
{
	.local .align 2 .b8 	__local_depot0[52];
	.reg .b64 	%SP;
	.reg .b64 	%SPL;
	.reg .pred 	%p<39>;
	.reg .b16 	%rs<74>;
	.reg .b32 	%r<329>;
	.reg .b32 	%f<88>;
	.reg .b64 	%rd<304>;

	mov.u64 	%SPL, __local_depot0;
	ld.param.u64 	%rd27, [_Z20hill_climbing_kernelPfPcPKf_param_0];
	ld.param.u64 	%rd28, [_Z20hill_climbing_kernelPfPcPKf_param_2];
	cvta.to.global.u64 	%rd1, %rd28;
	cvta.to.global.u64 	%rd2, %rd27;
	add.u64 	%rd3, %SPL, 0;
	add.u64 	%rd4, %SPL, 26;
	mov.u32 	%r104, %ctaid.x;
	mov.u32 	%r105, %ntid.x;
	mov.u32 	%r1, %tid.x;
	mad.lo.s32 	%r106, %r104, %r105, %r1;
	cvt.s64.s32 	%rd31, %r106;
	add.s64 	%rd32, %rd31, 12648430;
	cvt.u32.u64 	%r107, %rd32;
	xor.b32  	%r108, %r107, -1429050551;
	mul.lo.s32 	%r109, %r108, 1099087573;
	{ .reg .b32 tmp; mov.b64 {tmp, %r110}, %rd32; }
	xor.b32  	%r111, %r110, -136515619;
	mul.lo.s32 	%r112, %r111, -1703105765;
	add.s32 	%r318, %r109, 5783321;
	xor.b32  	%r317, %r112, 88675123;
	add.s32 	%r316, %r112, 521288629;
	xor.b32  	%r315, %r109, 362436069;
	add.s32 	%r288, %r109, 123456789;
	mov.b16 	%rs21, 98;
	mov.b16 	%rs22, 97;
	st.local.v2.u8 	[%rd3], {%rs22, %rs21};
	mov.b16 	%rs23, 100;
	mov.b16 	%rs24, 99;
	st.local.v2.u8 	[%rd3+2], {%rs24, %rs23};
	mov.b16 	%rs25, 102;
	mov.b16 	%rs26, 101;
	st.local.v2.u8 	[%rd3+4], {%rs26, %rs25};
	mov.b16 	%rs27, 104;
	mov.b16 	%rs28, 103;
	st.local.v2.u8 	[%rd3+6], {%rs28, %rs27};
	mov.b16 	%rs29, 106;
	mov.b16 	%rs30, 105;
	st.local.v2.u8 	[%rd3+8], {%rs30, %rs29};
	mov.b16 	%rs31, 108;
	mov.b16 	%rs32, 107;
	st.local.v2.u8 	[%rd3+10], {%rs32, %rs31};
	mov.b16 	%rs33, 110;
	mov.b16 	%rs34, 109;
	st.local.v2.u8 	[%rd3+12], {%rs34, %rs33};
	mov.b16 	%rs35, 112;
	mov.b16 	%rs36, 111;
	st.local.v2.u8 	[%rd3+14], {%rs36, %rs35};
	mov.b16 	%rs37, 114;
	mov.b16 	%rs38, 113;
	st.local.v2.u8 	[%rd3+16], {%rs38, %rs37};
	mov.b16 	%rs39, 116;
	mov.b16 	%rs40, 115;
	st.local.v2.u8 	[%rd3+18], {%rs40, %rs39};
	mov.b16 	%rs41, 118;
	mov.b16 	%rs42, 117;
	st.local.v2.u8 	[%rd3+20], {%rs42, %rs41};
	mov.b16 	%rs43, 120;
	mov.b16 	%rs44, 119;
	st.local.v2.u8 	[%rd3+22], {%rs44, %rs43};
	mov.b16 	%rs45, 122;
	mov.b16 	%rs46, 121;
	st.local.v2.u8 	[%rd3+24], {%rs46, %rs45};
	mul.lo.s32 	%r113, %r111, 1703105765;
	sub.s32 	%r114, %r109, %r113;
	add.s32 	%r286, %r114, 9514737;
	mov.b32 	%r287, 6615241;
$L__BB0_1:
	mov.u32 	%r313, %r286;
	shr.u32 	%r115, %r288, 2;
	xor.b32  	%r116, %r115, %r288;
	shl.b32 	%r117, %r318, 4;
	shl.b32 	%r118, %r116, 1;
	xor.b32  	%r119, %r117, %r118;
	xor.b32  	%r120, %r119, %r318;
	xor.b32  	%r20, %r120, %r116;
	add.s32 	%r21, %r313, -2899496;
	add.s32 	%r121, %r21, %r20;
	add.s32 	%r122, %r121, 362437;
	mul.hi.u32 	%r123, %r122, 1321528399;
	shr.u32 	%r124, %r123, 3;
	mul.lo.s32 	%r125, %r124, 26;
	sub.s32 	%r22, %r122, %r125;
	shr.u32 	%r126, %r315, 2;
	xor.b32  	%r127, %r126, %r315;
	shl.b32 	%r128, %r20, 4;
	shl.b32 	%r129, %r127, 1;
	xor.b32  	%r130, %r129, %r128;
	xor.b32  	%r131, %r130, %r127;
	xor.b32  	%r23, %r131, %r20;
	add.s32 	%r132, %r21, %r23;
	add.s32 	%r133, %r132, 724874;
	mul.hi.u32 	%r134, %r133, 1321528399;
	shr.u32 	%r135, %r134, 3;
	mul.lo.s32 	%r136, %r135, 26;
	sub.s32 	%r24, %r133, %r136;
	setp.eq.s32 	%p1, %r22, %r24;
	@%p1 bra 	$L__BB0_3;
	cvt.u64.u32 	%rd33, %r22;
	add.s64 	%rd34, %rd3, %rd33;
	ld.local.u8 	%rs47, [%rd34];
	cvt.u64.u32 	%rd35, %r24;
	add.s64 	%rd36, %rd3, %rd35;
	ld.local.u8 	%rs48, [%rd36];
	st.local.u8 	[%rd34], %rs48;
	st.local.u8 	[%rd36], %rs47;
$L__BB0_3:
	shr.u32 	%r137, %r316, 2;
	xor.b32  	%r138, %r137, %r316;
	shl.b32 	%r139, %r23, 4;
	shl.b32 	%r140, %r138, 1;
	xor.b32  	%r141, %r139, %r140;
	xor.b32  	%r142, %r141, %r23;
	xor.b32  	%r25, %r142, %r138;
	add.s32 	%r143, %r21, %r25;
	add.s32 	%r144, %r143, 1087311;
	mul.hi.u32 	%r145, %r144, 1321528399;
	shr.u32 	%r146, %r145, 3;
	mul.lo.s32 	%r147, %r146, 26;
	sub.s32 	%r26, %r144, %r147;
	shr.u32 	%r148, %r317, 2;
	xor.b32  	%r149, %r148, %r317;
	shl.b32 	%r150, %r25, 4;
	shl.b32 	%r151, %r149, 1;
	xor.b32  	%r152, %r151, %r150;
	xor.b32  	%r153, %r152, %r149;
	xor.b32  	%r288, %r153, %r25;
	add.s32 	%r154, %r21, %r288;
	add.s32 	%r155, %r154, 1449748;
	mul.hi.u32 	%r156, %r155, 1321528399;
	shr.u32 	%r157, %r156, 3;
	mul.lo.s32 	%r158, %r157, 26;
	sub.s32 	%r28, %r155, %r158;
	setp.eq.s32 	%p2, %r26, %r28;
	@%p2 bra 	$L__BB0_5;
	cvt.u64.u32 	%rd37, %r26;
	add.s64 	%rd38, %rd3, %rd37;
	ld.local.u8 	%rs49, [%rd38];
	cvt.u64.u32 	%rd39, %r28;
	add.s64 	%rd40, %rd3, %rd39;
	ld.local.u8 	%rs50, [%rd40];
	st.local.u8 	[%rd38], %rs50;
	st.local.u8 	[%rd40], %rs49;
$L__BB0_5:
	shr.u32 	%r159, %r318, 2;
	xor.b32  	%r160, %r159, %r318;
	shl.b32 	%r161, %r288, 4;
	shl.b32 	%r162, %r160, 1;
	xor.b32  	%r163, %r161, %r162;
	xor.b32  	%r164, %r163, %r288;
	xor.b32  	%r315, %r164, %r160;
	add.s32 	%r165, %r21, %r315;
	add.s32 	%r166, %r165, 1812185;
	mul.hi.u32 	%r167, %r166, 1321528399;
	shr.u32 	%r168, %r167, 3;
	mul.lo.s32 	%r169, %r168, 26;
	sub.s32 	%r30, %r166, %r169;
	shr.u32 	%r170, %r20, 2;
	xor.b32  	%r171, %r170, %r20;
	shl.b32 	%r172, %r315, 4;
	shl.b32 	%r173, %r171, 1;
	xor.b32  	%r174, %r173, %r172;
	xor.b32  	%r175, %r174, %r171;
	xor.b32  	%r316, %r175, %r315;
	add.s32 	%r176, %r21, %r316;
	add.s32 	%r177, %r176, 2174622;
	mul.hi.u32 	%r178, %r177, 1321528399;
	shr.u32 	%r179, %r178, 3;
	mul.lo.s32 	%r180, %r179, 26;
	sub.s32 	%r32, %r177, %r180;
	setp.eq.s32 	%p3, %r30, %r32;
	@%p3 bra 	$L__BB0_7;
	cvt.u64.u32 	%rd41, %r30;
	add.s64 	%rd42, %rd3, %rd41;
	ld.local.u8 	%rs51, [%rd42];
	cvt.u64.u32 	%rd43, %r32;
	add.s64 	%rd44, %rd3, %rd43;
	ld.local.u8 	%rs52, [%rd44];
	st.local.u8 	[%rd42], %rs52;
	st.local.u8 	[%rd44], %rs51;
$L__BB0_7:
	shr.u32 	%r181, %r23, 2;
	xor.b32  	%r182, %r181, %r23;
	shl.b32 	%r183, %r316, 4;
	shl.b32 	%r184, %r182, 1;
	xor.b32  	%r185, %r183, %r184;
	xor.b32  	%r186, %r185, %r316;
	xor.b32  	%r317, %r186, %r182;
	add.s32 	%r187, %r21, %r317;
	add.s32 	%r188, %r187, 2537059;
	mul.hi.u32 	%r189, %r188, 1321528399;
	shr.u32 	%r190, %r189, 3;
	mul.lo.s32 	%r191, %r190, 26;
	sub.s32 	%r34, %r188, %r191;
	shr.u32 	%r192, %r25, 2;
	xor.b32  	%r193, %r192, %r25;
	shl.b32 	%r194, %r317, 4;
	shl.b32 	%r195, %r193, 1;
	xor.b32  	%r196, %r195, %r194;
	xor.b32  	%r197, %r196, %r193;
	xor.b32  	%r318, %r197, %r317;
	add.s32 	%r198, %r318, %r313;
	mul.hi.u32 	%r199, %r198, 1321528399;
	shr.u32 	%r200, %r199, 3;
	mul.lo.s32 	%r201, %r200, 26;
	sub.s32 	%r36, %r198, %r201;
	setp.eq.s32 	%p4, %r34, %r36;
	@%p4 bra 	$L__BB0_9;
	cvt.u64.u32 	%rd45, %r34;
	add.s64 	%rd46, %rd3, %rd45;
	ld.local.u8 	%rs53, [%rd46];
	cvt.u64.u32 	%rd47, %r36;
	add.s64 	%rd48, %rd3, %rd47;
	ld.local.u8 	%rs54, [%rd48];
	st.local.u8 	[%rd46], %rs54;
	st.local.u8 	[%rd48], %rs53;
$L__BB0_9:
	add.s32 	%r287, %r287, 2899496;
	add.s32 	%r286, %r313, 2899496;
	setp.eq.s32 	%p5, %r287, 1093926241;
	@%p5 bra 	$L__BB0_10;
	bra.uni 	$L__BB0_1;
$L__BB0_10:
	ld.const.u32 	%r8, [d_cipher_len];
	setp.lt.s32 	%p6, %r8, 4;
	mov.f32 	%f72, 0f00000000;
	@%p6 bra 	$L__BB0_19;
	add.s32 	%r9, %r8, -3;
	and.b32  	%r10, %r9, 3;
	setp.lt.u32 	%p7, %r8, 7;
	mov.f32 	%f72, 0f00000000;
	mov.b32 	%r294, 0;
	@%p7 bra 	$L__BB0_14;
	and.b32  	%r294, %r9, 2147483644;
	mov.u64 	%rd50, d_ciphertext;
	ld.const.s8 	%rd51, [d_ciphertext+1];
	ld.const.s8 	%rd52, [d_ciphertext+2];
	ld.const.s8 	%rd53, [d_ciphertext];
	add.s64 	%rd54, %rd3, %rd53;
	ld.local.u8 	%rs70, [%rd54+-97];
	add.s64 	%rd55, %rd3, %rd51;
	ld.local.u8 	%rs69, [%rd55+-97];
	add.s64 	%rd56, %rd3, %rd52;
	ld.local.u8 	%rs68, [%rd56+-97];
	add.s64 	%rd297, %rd50, 6;
	neg.s32 	%r293, %r294;
	mov.f32 	%f72, 0f00000000;
$L__BB0_13:
	.pragma "nounroll";
	ld.const.s8 	%rd57, [%rd297+-3];
	cvt.u32.u16 	%r203, %rs70;
	cvt.u32.u16 	%r204, %rs69;
	cvt.u64.u16 	%rd58, %rs69;
	cvt.s64.s8 	%rd59, %rd58;
	cvt.u32.u16 	%r205, %rs68;
	cvt.u64.u16 	%rd60, %rs68;
	cvt.s64.s8 	%rd61, %rd60;
	add.s64 	%rd62, %rd3, %rd57;
	ld.local.u8 	%rs55, [%rd62+-97];
	cvt.u64.u16 	%rd63, %rs55;
	cvt.s64.s8 	%rd64, %rd63;
	cvt.s32.s8 	%r206, %r203;
	mul.wide.s32 	%rd65, %r206, 26;
	add.s64 	%rd66, %rd65, %rd59;
	mad.lo.s64 	%rd67, %rd66, 26, %rd61;
	mad.lo.s64 	%rd68, %rd67, 26, %rd64;
	shl.b64 	%rd69, %rd68, 32;
	add.s64 	%rd70, %rd69, -7615247598747648;
	shr.s64 	%rd71, %rd70, 30;
	add.s64 	%rd72, %rd1, %rd71;
	ld.global.f32 	%f35, [%rd72];
	add.f32 	%f36, %f72, %f35;
	ld.const.s8 	%rd73, [%rd297+-2];
	add.s64 	%rd74, %rd3, %rd73;
	ld.local.u8 	%rs70, [%rd74+-97];
	cvt.u64.u16 	%rd75, %rs70;
	cvt.s64.s8 	%rd76, %rd75;
	cvt.s32.s8 	%r207, %r204;
	mul.wide.s32 	%rd77, %r207, 26;
	add.s64 	%rd78, %rd77, %rd61;
	mad.lo.s64 	%rd79, %rd78, 26, %rd64;
	mad.lo.s64 	%rd80, %rd79, 26, %rd76;
	shl.b64 	%rd81, %rd80, 32;
	add.s64 	%rd82, %rd81, -7615247598747648;
	shr.s64 	%rd83, %rd82, 30;
	add.s64 	%rd84, %rd1, %rd83;
	ld.global.f32 	%f37, [%rd84];
	add.f32 	%f38, %f36, %f37;
	ld.const.s8 	%rd85, [%rd297+-1];
	add.s64 	%rd86, %rd3, %rd85;
	ld.local.u8 	%rs69, [%rd86+-97];
	cvt.u64.u16 	%rd87, %rs69;
	cvt.s64.s8 	%rd88, %rd87;
	cvt.s32.s8 	%r208, %r205;
	mul.wide.s32 	%rd89, %r208, 26;
	add.s64 	%rd90, %rd89, %rd64;
	mad.lo.s64 	%rd91, %rd90, 26, %rd76;
	mad.lo.s64 	%rd92, %rd91, 26, %rd88;
	shl.b64 	%rd93, %rd92, 32;
	add.s64 	%rd94, %rd93, -7615247598747648;
	shr.s64 	%rd95, %rd94, 30;
	add.s64 	%rd96, %rd1, %rd95;
	ld.global.f32 	%f39, [%rd96];
	add.f32 	%f40, %f38, %f39;
	ld.const.s8 	%rd97, [%rd297];
	add.s64 	%rd98, %rd3, %rd97;
	ld.local.u8 	%rs68, [%rd98+-97];
	cvt.u64.u16 	%rd99, %rs68;
	cvt.s64.s8 	%rd100, %rd99;
	cvt.u32.u16 	%r209, %rs55;
	cvt.s32.s8 	%r210, %r209;
	mul.wide.s32 	%rd101, %r210, 26;
	add.s64 	%rd102, %rd101, %rd76;
	mad.lo.s64 	%rd103, %rd102, 26, %rd88;
	mad.lo.s64 	%rd104, %rd103, 26, %rd100;
	shl.b64 	%rd105, %rd104, 32;
	add.s64 	%rd106, %rd105, -7615247598747648;
	shr.s64 	%rd107, %rd106, 30;
	add.s64 	%rd108, %rd1, %rd107;
	ld.global.f32 	%f41, [%rd108];
	add.f32 	%f72, %f40, %f41;
	add.s64 	%rd297, %rd297, 4;
	add.s32 	%r293, %r293, 4;
	setp.ne.s32 	%p8, %r293, 0;
	@%p8 bra 	$L__BB0_13;
$L__BB0_14:
	setp.eq.s32 	%p9, %r10, 0;
	@%p9 bra 	$L__BB0_19;
	setp.eq.s32 	%p10, %r10, 1;
	@%p10 bra 	$L__BB0_17;
	cvt.u64.u32 	%rd109, %r294;
	mov.u64 	%rd110, d_ciphertext;
	add.s64 	%rd111, %rd110, %rd109;
	ld.const.s8 	%rd112, [%rd111];
	ld.const.s8 	%rd113, [%rd111+1];
	add.s32 	%r294, %r294, 2;
	ld.const.s8 	%rd114, [%rd111+2];
	ld.const.s8 	%rd115, [%rd111+3];
	add.s64 	%rd116, %rd3, %rd112;
	ld.local.s8 	%r211, [%rd116+-97];
	add.s64 	%rd117, %rd3, %rd113;
	ld.local.u8 	%rs56, [%rd117+-97];
	cvt.u64.u16 	%rd118, %rs56;
	cvt.s64.s8 	%rd119, %rd118;
	add.s64 	%rd120, %rd3, %rd114;
	ld.local.s8 	%rd121, [%rd120+-97];
	add.s64 	%rd122, %rd3, %rd115;
	ld.local.s8 	%rd123, [%rd122+-97];
	mul.wide.s32 	%rd124, %r211, 26;
	add.s64 	%rd125, %rd124, %rd119;
	mad.lo.s64 	%rd126, %rd125, 26, %rd121;
	mad.lo.s64 	%rd127, %rd126, 26, %rd123;
	shl.b64 	%rd128, %rd127, 32;
	add.s64 	%rd129, %rd128, -7615247598747648;
	shr.s64 	%rd130, %rd129, 30;
	add.s64 	%rd131, %rd1, %rd130;
	ld.global.f32 	%f43, [%rd131];
	add.f32 	%f44, %f72, %f43;
	ld.const.s8 	%rd132, [%rd111+4];
	add.s64 	%rd133, %rd3, %rd132;
	ld.local.s8 	%rd134, [%rd133+-97];
	cvt.u32.u16 	%r212, %rs56;
	cvt.s32.s8 	%r213, %r212;
	mul.wide.s32 	%rd135, %r213, 26;
	add.s64 	%rd136, %rd135, %rd121;
	mad.lo.s64 	%rd137, %rd136, 26, %rd123;
	mad.lo.s64 	%rd138, %rd137, 26, %rd134;
	shl.b64 	%rd139, %rd138, 32;
	add.s64 	%rd140, %rd139, -7615247598747648;
	shr.s64 	%rd141, %rd140, 30;
	add.s64 	%rd142, %rd1, %rd141;
	ld.global.f32 	%f45, [%rd142];
	add.f32 	%f72, %f44, %f45;
$L__BB0_17:
	and.b32  	%r214, %r9, 1;
	setp.eq.b32 	%p11, %r214, 1;
	not.pred 	%p12, %p11;
	@%p12 bra 	$L__BB0_19;
	cvt.u64.u32 	%rd143, %r294;
	mov.u64 	%rd144, d_ciphertext;
	add.s64 	%rd145, %rd144, %rd143;
	ld.const.s8 	%rd146, [%rd145];
	ld.const.s8 	%rd147, [%rd145+1];
	ld.const.s8 	%rd148, [%rd145+2];
	ld.const.s8 	%rd149, [%rd145+3];
	add.s64 	%rd150, %rd3, %rd146;
	ld.local.s8 	%r215, [%rd150+-97];
	add.s64 	%rd151, %rd3, %rd147;
	ld.local.s8 	%rd152, [%rd151+-97];
	add.s64 	%rd153, %rd3, %rd148;
	ld.local.s8 	%rd154, [%rd153+-97];
	add.s64 	%rd155, %rd3, %rd149;
	ld.local.s8 	%rd156, [%rd155+-97];
	mul.wide.s32 	%rd157, %r215, 26;
	add.s64 	%rd158, %rd157, %rd152;
	mad.lo.s64 	%rd159, %rd158, 26, %rd154;
	mad.lo.s64 	%rd160, %rd159, 26, %rd156;
	shl.b64 	%rd161, %rd160, 32;
	add.s64 	%rd162, %rd161, -7615247598747648;
	shr.s64 	%rd163, %rd162, 30;
	add.s64 	%rd164, %rd1, %rd163;
	ld.global.f32 	%f46, [%rd164];
	add.f32 	%f72, %f72, %f46;
$L__BB0_19:
	mov.b64 	%rd298, 0;
$L__BB0_20:
	add.s64 	%rd166, %rd3, %rd298;
	ld.local.u8 	%rs57, [%rd166];
	add.s64 	%rd167, %rd4, %rd298;
	st.local.u8 	[%rd167], %rs57;
	add.s64 	%rd8, %rd298, 1;
	setp.lt.u64 	%p13, %rd298, 25;
	mov.u64 	%rd298, %rd8;
	@%p13 bra 	$L__BB0_20;
	setp.gt.s32 	%p14, %r8, 3;
	@%p14 bra 	$L__BB0_29;
	mov.b32 	%r312, 0;
	mov.f32 	%f84, %f72;
$L__BB0_23:
	mov.u32 	%r79, %r318;
	mov.u32 	%r78, %r317;
	mov.u32 	%r77, %r316;
	mov.u32 	%r324, %r315;
	mov.f32 	%f24, %f84;
	shr.u32 	%r217, %r288, 2;
	xor.b32  	%r218, %r217, %r288;
	shl.b32 	%r219, %r79, 4;
	shl.b32 	%r220, %r218, 1;
	xor.b32  	%r221, %r219, %r220;
	xor.b32  	%r222, %r221, %r79;
	xor.b32  	%r318, %r222, %r218;
	add.s32 	%r313, %r313, 362437;
	add.s32 	%r223, %r318, %r313;
	mul.hi.u32 	%r224, %r223, 1321528399;
	shr.u32 	%r225, %r224, 3;
	mul.lo.s32 	%r226, %r225, 26;
	sub.s32 	%r82, %r223, %r226;
	mov.u32 	%r317, %r79;
	mov.u32 	%r316, %r78;
	mov.u32 	%r315, %r77;
$L__BB0_24:
	mov.u32 	%r288, %r315;
	mov.u32 	%r315, %r316;
	mov.u32 	%r316, %r317;
	mov.u32 	%r317, %r318;
	shr.u32 	%r227, %r324, 2;
	xor.b32  	%r228, %r227, %r324;
	shl.b32 	%r229, %r317, 4;
	shl.b32 	%r230, %r228, 1;
	xor.b32  	%r231, %r229, %r230;
	xor.b32  	%r232, %r231, %r317;
	xor.b32  	%r318, %r232, %r228;
	add.s32 	%r313, %r313, 362437;
	add.s32 	%r233, %r318, %r313;
	mul.hi.u32 	%r234, %r233, 1321528399;
	shr.u32 	%r235, %r234, 3;
	mul.lo.s32 	%r236, %r235, 26;
	sub.s32 	%r91, %r233, %r236;
	setp.eq.s32 	%p15, %r82, %r91;
	mov.u32 	%r324, %r288;
	@%p15 bra 	$L__BB0_24;
	cvt.u64.u32 	%rd168, %r82;
	add.s64 	%rd17, %rd3, %rd168;
	ld.local.u8 	%rs20, [%rd17];
	cvt.u64.u32 	%rd169, %r91;
	add.s64 	%rd18, %rd3, %rd169;
	ld.local.u8 	%rs58, [%rd18];
	st.local.u8 	[%rd17], %rs58;
	st.local.u8 	[%rd18], %rs20;
	setp.geu.f32 	%p16, %f24, 0f00000000;
	mov.f32 	%f84, 0f00000000;
	@%p16 bra 	$L__BB0_46;
	setp.geu.f32 	%p17, %f72, 0f00000000;
	@%p17 bra 	$L__BB0_47;
	mov.b64 	%rd301, 0;
$L__BB0_28:
	add.s64 	%rd171, %rd3, %rd301;
	ld.local.u8 	%rs60, [%rd171];
	add.s64 	%rd172, %rd4, %rd301;
	st.local.u8 	[%rd172], %rs60;
	add.s64 	%rd20, %rd301, 1;
	setp.lt.u64 	%p18, %rd301, 25;
	mov.f32 	%f72, 0f00000000;
	mov.u64 	%rd301, %rd20;
	@%p18 bra 	$L__BB0_28;
	bra.uni 	$L__BB0_47;
$L__BB0_29:
	add.s32 	%r238, %r8, -3;
	and.b32  	%r44, %r238, 3;
	and.b32  	%r45, %r238, -4;
	ld.const.s8 	%rd9, [d_ciphertext+1];
	ld.const.s8 	%rd10, [d_ciphertext+2];
	and.b32  	%r46, %r8, 1;
	neg.s32 	%r47, %r45;
	mov.b32 	%r296, 0;
	add.s32 	%r261, %r8, -4;
	add.s64 	%rd179, %rd3, %rd9;
	add.s64 	%rd180, %rd3, %rd10;
	mov.f32 	%f81, %f72;
$L__BB0_30:
	mov.u32 	%r54, %r318;
	mov.u32 	%r53, %r317;
	mov.u32 	%r52, %r316;
	mov.u32 	%r308, %r315;
	mov.f32 	%f11, %f81;
	shr.u32 	%r239, %r288, 2;
	xor.b32  	%r240, %r239, %r288;
	shl.b32 	%r241, %r54, 4;
	shl.b32 	%r242, %r240, 1;
	xor.b32  	%r243, %r241, %r242;
	xor.b32  	%r244, %r243, %r54;
	xor.b32  	%r318, %r244, %r240;
	add.s32 	%r313, %r313, 362437;
	add.s32 	%r245, %r318, %r313;
	mul.hi.u32 	%r246, %r245, 1321528399;
	shr.u32 	%r247, %r246, 3;
	mul.lo.s32 	%r248, %r247, 26;
	sub.s32 	%r57, %r245, %r248;
	mov.u32 	%r317, %r54;
	mov.u32 	%r316, %r53;
	mov.u32 	%r315, %r52;
$L__BB0_31:
	mov.u32 	%r288, %r315;
	mov.u32 	%r315, %r316;
	mov.u32 	%r316, %r317;
	mov.u32 	%r317, %r318;
	shr.u32 	%r249, %r308, 2;
	xor.b32  	%r250, %r249, %r308;
	shl.b32 	%r251, %r317, 4;
	shl.b32 	%r252, %r250, 1;
	xor.b32  	%r253, %r251, %r252;
	xor.b32  	%r254, %r253, %r317;
	xor.b32  	%r318, %r254, %r250;
	add.s32 	%r313, %r313, 362437;
	add.s32 	%r255, %r318, %r313;
	mul.hi.u32 	%r256, %r255, 1321528399;
	shr.u32 	%r257, %r256, 3;
	mul.lo.s32 	%r258, %r257, 26;
	sub.s32 	%r66, %r255, %r258;
	setp.eq.s32 	%p20, %r57, %r66;
	mov.u32 	%r308, %r288;
	@%p20 bra 	$L__BB0_31;
	setp.lt.u32 	%p21, %r261, 3;
	cvt.u64.u32 	%rd173, %r57;
	add.s64 	%rd11, %rd3, %rd173;
	ld.local.u8 	%rs10, [%rd11];
	cvt.u64.u32 	%rd174, %r66;
	add.s64 	%rd12, %rd3, %rd174;
	ld.local.u8 	%rs61, [%rd12];
	st.local.u8 	[%rd11], %rs61;
	st.local.u8 	[%rd12], %rs10;
	mov.f32 	%f81, 0f00000000;
	mov.b32 	%r311, 0;
	@%p21 bra 	$L__BB0_35;
	mov.u64 	%rd176, d_ciphertext;
	ld.const.s8 	%rd177, [d_ciphertext];
	add.s64 	%rd178, %rd3, %rd177;
	ld.local.u8 	%rs73, [%rd178+-97];
	ld.local.u8 	%rs72, [%rd179+-97];
	ld.local.u8 	%rs71, [%rd180+-97];
	add.s64 	%rd299, %rd176, 6;
	mov.f32 	%f81, 0f00000000;
	mov.u32 	%r309, %r47;
$L__BB0_34:
	.pragma "nounroll";
	ld.const.s8 	%rd181, [%rd299+-3];
	cvt.u32.u16 	%r262, %rs73;
	cvt.u32.u16 	%r263, %rs72;
	cvt.u64.u16 	%rd182, %rs72;
	cvt.s64.s8 	%rd183, %rd182;
	cvt.u32.u16 	%r264, %rs71;
	cvt.u64.u16 	%rd184, %rs71;
	cvt.s64.s8 	%rd185, %rd184;
	add.s64 	%rd186, %rd3, %rd181;
	ld.local.u8 	%rs62, [%rd186+-97];
	cvt.u64.u16 	%rd187, %rs62;
	cvt.s64.s8 	%rd188, %rd187;
	cvt.s32.s8 	%r265, %r262;
	mul.wide.s32 	%rd189, %r265, 26;
	add.s64 	%rd190, %rd189, %rd183;
	mad.lo.s64 	%rd191, %rd190, 26, %rd185;
	mad.lo.s64 	%rd192, %rd191, 26, %rd188;
	shl.b64 	%rd193, %rd192, 32;
	add.s64 	%rd194, %rd193, -7615247598747648;
	shr.s64 	%rd195, %rd194, 30;
	add.s64 	%rd196, %rd1, %rd195;
	ld.global.f32 	%f52, [%rd196];
	add.f32 	%f53, %f81, %f52;
	ld.const.s8 	%rd197, [%rd299+-2];
	add.s64 	%rd198, %rd3, %rd197;
	ld.local.u8 	%rs73, [%rd198+-97];
	cvt.u64.u16 	%rd199, %rs73;
	cvt.s64.s8 	%rd200, %rd199;
	cvt.s32.s8 	%r266, %r263;
	mul.wide.s32 	%rd201, %r266, 26;
	add.s64 	%rd202, %rd201, %rd185;
	mad.lo.s64 	%rd203, %rd202, 26, %rd188;
	mad.lo.s64 	%rd204, %rd203, 26, %rd200;
	shl.b64 	%rd205, %rd204, 32;
	add.s64 	%rd206, %rd205, -7615247598747648;
	shr.s64 	%rd207, %rd206, 30;
	add.s64 	%rd208, %rd1, %rd207;
	ld.global.f32 	%f54, [%rd208];
	add.f32 	%f55, %f53, %f54;
	ld.const.s8 	%rd209, [%rd299+-1];
	add.s64 	%rd210, %rd3, %rd209;
	ld.local.u8 	%rs72, [%rd210+-97];
	cvt.u64.u16 	%rd211, %rs72;
	cvt.s64.s8 	%rd212, %rd211;
	cvt.s32.s8 	%r267, %r264;
	mul.wide.s32 	%rd213, %r267, 26;
	add.s64 	%rd214, %rd213, %rd188;
	mad.lo.s64 	%rd215, %rd214, 26, %rd200;
	mad.lo.s64 	%rd216, %rd215, 26, %rd212;
	shl.b64 	%rd217, %rd216, 32;
	add.s64 	%rd218, %rd217, -7615247598747648;
	shr.s64 	%rd219, %rd218, 30;
	add.s64 	%rd220, %rd1, %rd219;
	ld.global.f32 	%f56, [%rd220];
	add.f32 	%f57, %f55, %f56;
	ld.const.s8 	%rd221, [%rd299];
	add.s64 	%rd222, %rd3, %rd221;
	ld.local.u8 	%rs71, [%rd222+-97];
	cvt.u64.u16 	%rd223, %rs71;
	cvt.s64.s8 	%rd224, %rd223;
	cvt.u32.u16 	%r268, %rs62;
	cvt.s32.s8 	%r269, %r268;
	mul.wide.s32 	%rd225, %r269, 26;
	add.s64 	%rd226, %rd225, %rd200;
	mad.lo.s64 	%rd227, %rd226, 26, %rd212;
	mad.lo.s64 	%rd228, %rd227, 26, %rd224;
	shl.b64 	%rd229, %rd228, 32;
	add.s64 	%rd230, %rd229, -7615247598747648;
	shr.s64 	%rd231, %rd230, 30;
	add.s64 	%rd232, %rd1, %rd231;
	ld.global.f32 	%f58, [%rd232];
	add.f32 	%f81, %f57, %f58;
	add.s64 	%rd299, %rd299, 4;
	add.s32 	%r309, %r309, 4;
	setp.ne.s32 	%p22, %r309, 0;
	mov.u32 	%r311, %r45;
	@%p22 bra 	$L__BB0_34;
$L__BB0_35:
	setp.eq.s32 	%p23, %r44, 0;
	@%p23 bra 	$L__BB0_40;
	ld.const.u32 	%r270, [d_cipher_len];
	and.b32  	%r271, %r270, 3;
	setp.eq.s32 	%p24, %r271, 0;
	@%p24 bra 	$L__BB0_38;
	cvt.u64.u32 	%rd233, %r311;
	mov.u64 	%rd234, d_ciphertext;
	add.s64 	%rd235, %rd234, %rd233;
	ld.const.s8 	%rd236, [%rd235];
	ld.const.s8 	%rd237, [%rd235+1];
	add.s32 	%r311, %r311, 2;
	ld.const.s8 	%rd238, [%rd235+2];
	ld.const.s8 	%rd239, [%rd235+3];
	add.s64 	%rd240, %rd3, %rd236;
	ld.local.s8 	%r272, [%rd240+-97];
	add.s64 	%rd241, %rd3, %rd237;
	ld.local.u8 	%rs63, [%rd241+-97];
	cvt.u64.u16 	%rd242, %rs63;
	cvt.s64.s8 	%rd243, %rd242;
	add.s64 	%rd244, %rd3, %rd238;
	ld.local.s8 	%rd245, [%rd244+-97];
	add.s64 	%rd246, %rd3, %rd239;
	ld.local.s8 	%rd247, [%rd246+-97];
	mul.wide.s32 	%rd248, %r272, 26;
	add.s64 	%rd249, %rd248, %rd243;
	mad.lo.s64 	%rd250, %rd249, 26, %rd245;
	mad.lo.s64 	%rd251, %rd250, 26, %rd247;
	shl.b64 	%rd252, %rd251, 32;
	add.s64 	%rd253, %rd252, -7615247598747648;
	shr.s64 	%rd254, %rd253, 30;
	add.s64 	%rd255, %rd1, %rd254;
	ld.global.f32 	%f60, [%rd255];
	add.f32 	%f61, %f81, %f60;
	ld.const.s8 	%rd256, [%rd235+4];
	add.s64 	%rd257, %rd3, %rd256;
	ld.local.s8 	%rd258, [%rd257+-97];
	cvt.u32.u16 	%r273, %rs63;
	cvt.s32.s8 	%r274, %r273;
	mul.wide.s32 	%rd259, %r274, 26;
	add.s64 	%rd260, %rd259, %rd245;
	mad.lo.s64 	%rd261, %rd260, 26, %rd247;
	mad.lo.s64 	%rd262, %rd261, 26, %rd258;
	shl.b64 	%rd263, %rd262, 32;
	add.s64 	%rd264, %rd263, -7615247598747648;
	shr.s64 	%rd265, %rd264, 30;
	add.s64 	%rd266, %rd1, %rd265;
	ld.global.f32 	%f62, [%rd266];
	add.f32 	%f81, %f61, %f62;
$L__BB0_38:
	setp.ne.s32 	%p25, %r46, 0;
	@%p25 bra 	$L__BB0_40;
	cvt.u64.u32 	%rd267, %r311;
	mov.u64 	%rd268, d_ciphertext;
	add.s64 	%rd269, %rd268, %rd267;
	ld.const.s8 	%rd270, [%rd269];
	ld.const.s8 	%rd271, [%rd269+1];
	ld.const.s8 	%rd272, [%rd269+2];
	ld.const.s8 	%rd273, [%rd269+3];
	add.s64 	%rd274, %rd3, %rd270;
	ld.local.s8 	%r275, [%rd274+-97];
	add.s64 	%rd275, %rd3, %rd271;
	ld.local.s8 	%rd276, [%rd275+-97];
	add.s64 	%rd277, %rd3, %rd272;
	ld.local.s8 	%rd278, [%rd277+-97];
	add.s64 	%rd279, %rd3, %rd273;
	ld.local.s8 	%rd280, [%rd279+-97];
	mul.wide.s32 	%rd281, %r275, 26;
	add.s64 	%rd282, %rd281, %rd276;
	mad.lo.s64 	%rd283, %rd282, 26, %rd278;
	mad.lo.s64 	%rd284, %rd283, 26, %rd280;
	shl.b64 	%rd285, %rd284, 32;
	add.s64 	%rd286, %rd285, -7615247598747648;
	shr.s64 	%rd287, %rd286, 30;
	add.s64 	%rd288, %rd1, %rd287;
	ld.global.f32 	%f63, [%rd288];
	add.f32 	%f81, %f81, %f63;
$L__BB0_40:
	setp.gt.f32 	%p26, %f81, %f11;
	@%p26 bra 	$L__BB0_42;
	ld.local.u8 	%rs64, [%rd11];
	st.local.u8 	[%rd11], %rs10;
	st.local.u8 	[%rd12], %rs64;
	mov.f32 	%f81, %f11;
	bra.uni 	$L__BB0_45;
$L__BB0_42:
	setp.leu.f32 	%p27, %f81, %f72;
	@%p27 bra 	$L__BB0_45;
	mov.b64 	%rd300, 0;
$L__BB0_44:
	add.s64 	%rd290, %rd3, %rd300;
	ld.local.u8 	%rs65, [%rd290];
	add.s64 	%rd291, %rd4, %rd300;
	st.local.u8 	[%rd291], %rs65;
	add.s64 	%rd16, %rd300, 1;
	setp.lt.u64 	%p28, %rd300, 25;
	mov.u64 	%rd300, %rd16;
	mov.f32 	%f72, %f81;
	@%p28 bra 	$L__BB0_44;
$L__BB0_45:
	add.s32 	%r296, %r296, 1;
	setp.eq.s32 	%p29, %r296, 30000;
	@%p29 bra 	$L__BB0_48;
	bra.uni 	$L__BB0_30;
$L__BB0_46:
	ld.local.u8 	%rs59, [%rd17];
	st.local.u8 	[%rd17], %rs20;
	st.local.u8 	[%rd18], %rs59;
	mov.f32 	%f84, %f24;
$L__BB0_47:
	add.s32 	%r312, %r312, 1;
	setp.ne.s32 	%p19, %r312, 30000;
	@%p19 bra 	$L__BB0_23;
$L__BB0_48:
	setp.ne.s32 	%p30, %r1, 0;
	@%p30 bra 	$L__BB0_50;
	mov.b32 	%r276, -1;
	mov.b32 	%r277, -8388609;
	st.shared.v2.u32 	[smem], {%r277, %r276};
$L__BB0_50:
	bar.sync 	0;
	ld.shared.u32 	%r325, [smem];
$L__BB0_51:
	mov.b32 	%f28, %r325;
	max.f32 	%f64, %f72, %f28;
	mov.b32 	%r278, %f64;
	atom.relaxed.shared.cas.b32 	%r95, [smem], %r325, %r278;
	setp.ne.s32 	%p31, %r325, %r95;
	mov.u32 	%r325, %r95;
	@%p31 bra 	$L__BB0_51;
	setp.leu.f32 	%p32, %f72, %f28;
	@%p32 bra 	$L__BB0_54;
	atom.shared.exch.b32 	%r279, [smem+4], %r1;
$L__BB0_54:
	bar.sync 	0;
	ld.shared.u32 	%r280, [smem+4];
	setp.ne.s32 	%p33, %r1, %r280;
	@%p33 bra 	$L__BB0_57;
	mov.u32 	%r282, smem;
	add.s32 	%r326, %r282, 8;
	mov.b64 	%rd302, 0;
$L__BB0_56:
	add.s64 	%rd293, %rd4, %rd302;
	ld.local.u8 	%rs66, [%rd293];
	st.shared.u8 	[%r326], %rs66;
	add.s64 	%rd22, %rd302, 1;
	add.s32 	%r326, %r326, 1;
	setp.lt.u64 	%p34, %rd302, 25;
	mov.u64 	%rd302, %rd22;
	@%p34 bra 	$L__BB0_56;
$L__BB0_57:
	setp.ne.s32 	%p35, %r1, 0;
	bar.sync 	0;
	@%p35 bra 	$L__BB0_63;
	ld.shared.f32 	%f29, [smem];
	ld.global.u32 	%r327, [%rd2];
$L__BB0_59:
	mov.b32 	%f30, %r327;
	max.f32 	%f65, %f29, %f30;
	mov.b32 	%r283, %f65;
	atom.relaxed.global.cas.b32 	%r100, [%rd2], %r327, %r283;
	setp.ne.s32 	%p36, %r327, %r100;
	mov.u32 	%r327, %r100;
	@%p36 bra 	$L__BB0_59;
	setp.leu.f32 	%p37, %f29, %f30;
	@%p37 bra 	$L__BB0_63;
	ld.param.u64 	%rd296, [_Z20hill_climbing_kernelPfPcPKf_param_1];
	mov.u32 	%r285, smem;
	add.s32 	%r328, %r285, 8;
	cvta.to.global.u64 	%rd23, %rd296;
	mov.b64 	%rd303, 0;
$L__BB0_62:
	ld.shared.u8 	%rs67, [%r328];
	add.s64 	%rd295, %rd23, %rd303;
	st.global.u8 	[%rd295], %rs67;
	add.s64 	%rd25, %rd303, 1;
	add.s32 	%r328, %r328, 1;
	setp.lt.u64 	%p38, %rd303, 25;
	mov.u64 	%rd303, %rd25;
	@%p38 bra 	$L__BB0_62;
$L__BB0_63:
	ret;

}


// ===== COMPILED SASS (sm_100) =====

	.target	sm_100

	.elftype	@"ET_EXEC"


//--------------------- .note.nv.tkinfo           --------------------------
	.section	.note.nv.tkinfo,"",@"SHT_NOTE"
	.sectionflags	@"SHF_NOTE_NV_TKINFO"
	.tkinfo
        /*0018*/ 	.word	0x00000002
        /*0030*/ 	.string	""
        /*0030*/ 	.string	"ptxas"
        /*0030*/ 	.string	"Cuda compilation tools, release 13.0, V13.0.88"
        /*0030*/ 	.string	"Build cuda_13.0.r13.0/compiler.36424714_0"
        /*0030*/ 	.string	"-arch sm_100 -m 64 "



//--------------------- .note.nv.cuinfo           --------------------------
	.section	.note.nv.cuinfo,"",@"SHT_NOTE"
	.sectionflags	@"SHF_NOTE_NV_CUINFO"
        /*0018*/ 	.short	0x0002
        /*001a*/ 	.short	0x0064
        /*001c*/ 	.short	0x0082
	.zero		2


//--------------------- .nv.info                  --------------------------
	.section	.nv.info,"",@"SHT_CUDA_INFO"
	.align	4


	//----- nvinfo : EIATTR_REGCOUNT
	.align		4
        /*0000*/ 	.byte	0x04, 0x2f
        /*0002*/ 	.short	(.L_12 - .L_11)
	.align		4
.L_11:
        /*0004*/ 	.word	index@(_Z20hill_climbing_kernelPfPcPKf)
        /*0008*/ 	.word	0x00000020


	//----- nvinfo : EIATTR_FRAME_SIZE
	.align		4
.L_12:
        /*000c*/ 	.byte	0x04, 0x11
        /*000e*/ 	.short	(.L_14 - .L_13)
	.align		4
.L_13:
        /*0010*/ 	.word	index@(_Z20hill_climbing_kernelPfPcPKf)
        /*0014*/ 	.word	0x00000038


	//----- nvinfo : EIATTR_MIN_STACK_SIZE
	.align		4
.L_14:
        /*0018*/ 	.byte	0x04, 0x12
        /*001a*/ 	.short	(.L_16 - .L_15)
	.align		4
.L_15:
        /*001c*/ 	.word	index@(_Z20hill_climbing_kernelPfPcPKf)
        /*0020*/ 	.word	0x00000038
.L_16:


//--------------------- .nv.compat                --------------------------
	.section	.nv.compat,"",@"SHT_CUDA_COMPAT_INFO"
	.align	4
        /*0000*/ 	.byte	0x02, 0x09, 0x00, 0x00, 0x02, 0x02, 0x01, 0x00, 0x02, 0x05, 0x05, 0x00, 0x03, 0x07, 0x01, 0x01
        /*0010*/ 	.byte	0x02, 0x03, 0x00, 0x00, 0x02, 0x06, 0x01, 0x00, 0x04, 0x0b, 0x08, 0x00, 0x09, 0x00, 0x00, 0x00
        /*0020*/ 	.byte	0x00, 0x00, 0x00, 0x00


//--------------------- .nv.info._Z20hill_climbing_kernelPfPcPKf --------------------------
	.section	.nv.info._Z20hill_climbing_kernelPfPcPKf,"",@"SHT_CUDA_INFO"
	.sectionflags	@""
	.align	4


	//----- nvinfo : EIATTR_CUDA_API_VERSION
	.align		4
        /*0000*/ 	.byte	0x04, 0x37
        /*0002*/ 	.short	(.L_18 - .L_17)
.L_17:
        /*0004*/ 	.word	0x00000082


	//----- nvinfo : EIATTR_KPARAM_INFO
	.align		4
.L_18:
        /*0008*/ 	.byte	0x04, 0x17
        /*000a*/ 	.short	(.L_20 - .L_19)
.L_19:
        /*000c*/ 	.word	0x00000000
        /*0010*/ 	.short	0x0002
        /*0012*/ 	.short	0x0010
        /*0014*/ 	.byte	0x00, 0xf5, 0x21, 0x00


	//----- nvinfo : EIATTR_KPARAM_INFO
	.align		4
.L_20:
        /*0018*/ 	.byte	0x04, 0x17
        /*001a*/ 	.short	(.L_22 - .L_21)
.L_21:
        /*001c*/ 	.word	0x00000000
        /*0020*/ 	.short	0x0001
        /*0022*/ 	.short	0x0008
        /*0024*/ 	.byte	0x00, 0xf5, 0x21, 0x00


	//----- nvinfo : EIATTR_KPARAM_INFO
	.align		4
.L_22:
        /*0028*/ 	.byte	0x04, 0x17
        /*002a*/ 	.short	(.L_24 - .L_23)
.L_23:
        /*002c*/ 	.word	0x00000000
        /*0030*/ 	.short	0x0000
        /*0032*/ 	.short	0x0000
        /*0034*/ 	.byte	0x00, 0xf5, 0x21, 0x00


	//----- nvinfo : EIATTR_SPARSE_MMA_MASK
	.align		4
.L_24:
        /*0038*/ 	.byte	0x03, 0x50
        /*003a*/ 	.short	0x0000


	//----- nvinfo : EIATTR_MAXREG_COUNT
	.align		4
        /*003c*/ 	.byte	0x03, 0x1b
        /*003e*/ 	.short	0x00ff


	//----- nvinfo : EIATTR_NUM_BARRIERS
	.align		4
        /*0040*/ 	.byte	0x02, 0x4c
        /*0042*/ 	.byte	0x01
	.zero		1


	//----- nvinfo : EIATTR_MERCURY_ISA_VERSION
	.align		4
        /*0044*/ 	.byte	0x03, 0x5f
        /*0046*/ 	.short	0x0101


	//----- nvinfo : EIATTR_VRC_CTA_INIT_COUNT
	.align		4
        /*0048*/ 	.byte	0x02, 0x4a
	.zero		1
	.zero		1


	//----- nvinfo : EIATTR_EXIT_INSTR_OFFSETS
	.align		4
        /*004c*/ 	.byte	0x04, 0x1c
        /*004e*/ 	.short	(.L_26 - .L_25)


	//   ....[0]....
.L_25:
        /*0050*/ 	.word	0x000032e0


	//   ....[1]....
        /*0054*/ 	.word	0x000033d0


	//   ....[2]....
        /*0058*/ 	.word	0x000034c0


	//----- nvinfo : EIATTR_CRS_STACK_SIZE
	.align		4
.L_26:
        /*005c*/ 	.byte	0x04, 0x1e
        /*005e*/ 	.short	(.L_28 - .L_27)
.L_27:
        /*0060*/ 	.word	0x00000000


	//----- nvinfo : EIATTR_CBANK_PARAM_SIZE
	.align		4
.L_28:
        /*0064*/ 	.byte	0x03, 0x19
        /*0066*/ 	.short	0x0018


	//----- nvinfo : EIATTR_PARAM_CBANK
	.align		4
        /*0068*/ 	.byte	0x04, 0x0a
        /*006a*/ 	.short	(.L_30 - .L_29)
	.align		4
.L_29:
        /*006c*/ 	.word	index@(.nv.constant0._Z20hill_climbing_kernelPfPcPKf)
        /*0070*/ 	.short	0x0380
        /*0072*/ 	.short	0x0018


	//----- nvinfo : EIATTR_SW_WAR
	.align		4
.L_30:
        /*0074*/ 	.byte	0x04, 0x36
        /*0076*/ 	.short	(.L_32 - .L_31)
.L_31:
        /*0078*/ 	.word	0x00000008
.L_32:


//--------------------- .nv.callgraph             --------------------------
	.section	.nv.callgraph,"",@"SHT_CUDA_CALLGRAPH"
	.align	4
	.sectionentsize	8
	.align		4
        /*0000*/ 	.word	0x00000000
	.align		4
        /*0004*/ 	.word	0xffffffff
	.align		4
        /*0008*/ 	.word	0x00000000
	.align		4
        /*000c*/ 	.word	0xfffffffe
	.align		4
        /*0010*/ 	.word	0x00000000
	.align		4
        /*0014*/ 	.word	0xfffffffd
	.align		4
        /*0018*/ 	.word	0x00000000
	.align		4
        /*001c*/ 	.word	0xfffffffc


//--------------------- .nv.constant4             --------------------------
	.section	.nv.constant4,"a",@progbits
	.align	8
	.align		8
.nv.constant4:
        /*0000*/ 	.dword	precalc_xorwow_matrix
	.align		8
        /*0008*/ 	.dword	precalc_xorwow_offset_matrix
	.align		8
        /*0010*/ 	.dword	mrg32k3aM1
	.align		8
        /*0018*/ 	.dword	mrg32k3aM2
	.align		8
        /*0020*/ 	.dword	mrg32k3aM1SubSeq
	.align		8
        /*0028*/ 	.dword	mrg32k3aM2SubSeq
	.align		8
        /*0030*/ 	.dword	mrg32k3aM1Seq
	.align		8
        /*0038*/ 	.dword	mrg32k3aM2Seq


//--------------------- .nv.constant3             --------------------------
	.section	.nv.constant3,"a",@progbits
	.align	8
.nv.constant3:
	.type		__cr_lgamma_table,@object
	.size		__cr_lgamma_table,(d_ciphertext - __cr_lgamma_table)
__cr_lgamma_table:
        /*0000*/ 	.byte	0x00, 0x00, 0x00, 0x00, 0x00, 0x00, 0x00, 0x00, 0x00, 0x00, 0x00, 0x00, 0x00, 0x00, 0x00, 0x00
        /*0010*/ 	.byte	0xef, 0x39, 0xfa, 0xfe, 0x42, 0x2e, 0xe6, 0x3f, 0x02, 0x20, 0x2a, 0xfa, 0x0b, 0xab, 0xfc, 0x3f
        /*0020*/ 	.byte	0xf9, 0x2c, 0x92, 0x7c, 0xa7, 0x6c, 0x09, 0x40, 0xc9, 0x79, 0x44, 0x3c, 0x64, 0x26, 0x13, 0x40
        /*0030*/ 	.byte	0xca, 0x01, 0xcf, 0x3a, 0x27, 0x51, 0x1a, 0x40, 0x30, 0xcc, 0x2d, 0xf3, 0xe1, 0x0c, 0x21, 0x40
        /*0040*/ 	.byte	0x0d, 0xb7, 0xfc, 0x82, 0x8e, 0x35, 0x25, 0x40
	.type		d_ciphertext,@object
	.size		d_ciphertext,(d_cipher_len - d_ciphertext)
d_ciphertext:
	.zero		10000
	.type		d_cipher_len,@object
	.size		d_cipher_len,(.L_10 - d_cipher_len)
d_cipher_len:
	.zero		4
.L_10:


//--------------------- .text._Z20hill_climbing_kernelPfPcPKf --------------------------
	.section	.text._Z20hill_climbing_kernelPfPcPKf,"ax",@progbits
	.align	128
        .global         _Z20hill_climbing_kernelPfPcPKf
        .type           _Z20hill_climbing_kernelPfPcPKf,@function
        .size           _Z20hill_climbing_kernelPfPcPKf,(.L_x_33 - _Z20hill_climbing_kernelPfPcPKf)
        .other          _Z20hill_climbing_kernelPfPcPKf,@"STO_CUDA_ENTRY STV_DEFAULT"
_Z20hill_climbing_kernelPfPcPKf:
.text._Z20hill_climbing_kernelPfPcPKf:
[----:B------:R-:W0:Y:S01]  /*0000*/  LDC R1, c[0x0][0x37c] ;  /* 0x0000df00ff017b82 */ /* 0x000e220000000800 */
[----:B------:R-:W1:Y:S07]  /*0010*/  S2R R0, SR_TID.X ;  /* 0x0000000000007919 */ /* 0x000e6e0000002100 */
[----:B------:R-:W1:Y:S01]  /*0020*/  S2UR UR4, SR_CTAID.X ;  /* 0x00000000000479c3 */ /* 0x000e620000002500 */
[----:B------:R-:W-:Y:S01]  /*0030*/  IMAD.MOV.U32 R2, RZ, RZ, 0x6261 ;  /* 0x00006261ff027424 */ /* 0x000fe200078e00ff */
[----:B------:R-:W-:Y:S01]  /*0040*/  MOV R9, 0x7a79 ;  /* 0x00007a7900097802 */ /* 0x000fe20000000f00 */
[----:B------:R-:W-:Y:S01]  /*0050*/  IMAD.MOV.U32 R3, RZ, RZ, 0x6463 ;  /* 0x00006463ff037424 */ /* 0x000fe200078e00ff */
[----:B------:R-:W2:Y:S01]  /*0060*/  LDCU.64 UR8, c[0x0][0x358] ;  /* 0x00006b00ff0877ac */ /* 0x000ea20008000a00 */
[----:B------:R-:W-:-:S02]  /*0070*/  IMAD.MOV.U32 R4, RZ, RZ, 0x6867 ;  /* 0x00006867ff047424 */ /* 0x000fc400078e00ff */
[----:B------:R-:W-:Y:S01]  /*0080*/  IMAD.MOV.U32 R5, RZ, RZ, 0x6a69 ;  /* 0x00006a69ff057424 */ /* 0x000fe200078e00ff */
[----:B------:R-:W1:Y:S01]  /*0090*/  LDC R7, c[0x0][0x360] ;  /* 0x0000d800ff077b82 */ /* 0x000e620000000800 */
[----:B------:R-:W-:Y:S01]  /*00a0*/  PRMT R2, R2, 0x5410, R3 ;  /* 0x0000541002027816 */ /* 0x000fe20000000003 */
[----:B------:R-:W-:Y:S02]  /*00b0*/  IMAD.MOV.U32 R6, RZ, RZ, 0x706f ;  /* 0x0000706fff067424 */ /* 0x000fe400078e00ff */
[----:B------:R-:W-:Y:S02]  /*00c0*/  IMAD.MOV.U32 R10, RZ, RZ, 0x7271 ;  /* 0x00007271ff0a7424 */ /* 0x000fe400078e00ff */
[----:B------:R-:W-:Y:S02]  /*00d0*/  IMAD.MOV.U32 R11, RZ, RZ, 0x7675 ;  /* 0x00007675ff0b7424 */ /* 0x000fe400078e00ff */
[----:B0-----:R-:W-:-:S05]  /*00e0*/  VIADD R1, R1, 0xffffffc8 ;  /* 0xffffffc801017836 */ /* 0x001fca0000000000 */
[----:B------:R-:W-:Y:S01]  /*00f0*/  STL.U16 [R1+0x18], R9 ;  /* 0x0000180901007387 */ /* 0x000fe20000100400 */
[----:B-1----:R-:W-:Y:S01]  /*0100*/  IMAD R7, R7, UR4, R0 ;  /* 0x0000000407077c24 */ /* 0x002fe2000f8e0200 */
[----:B------:R-:W-:Y:S01]  /*0110*/  UMOV UR4, 0x64f0c9 ;  /* 0x0064f0c900047882 */ /* 0x000fe20000000000 */
[----:B------:R-:W-:-:S05]  /*0120*/  IMAD.MOV.U32 R0, RZ, RZ, 0x6665 ;  /* 0x00006665ff007424 */ /* 0x000fca00078e00ff */
[--C-:B------:R-:W-:Y:S01]  /*0130*/  PRMT R3, R0, 0x5410, R4.reuse ;  /* 0x0000541000037816 */ /* 0x100fe20000000004 */
[----:B------:R-:W-:Y:S01]  /*0140*/  HFMA2 R0, -RZ, RZ, 0, 4524 ;  /* 0x00006c6bff007431 */ /* 0x000fe200000001ff */
[----:B------:R-:W-:Y:S01]  /*0150*/  PRMT R4, R5, 0x7610, R4 ;  /* 0x0000761005047816 */ /* 0x000fe20000000004 */
[----:B------:R-:W-:Y:S02]  /*0160*/  IMAD.MOV.U32 R5, RZ, RZ, 0x6e6d ;  /* 0x00006e6dff057424 */ /* 0x000fe400078e00ff */
[----:B------:R0:W-:Y:S03]  /*0170*/  STL.64 [R1], R2 ;  /* 0x0000000201007387 */ /* 0x0001e60000100a00 */
[----:B------:R-:W-:Y:S01]  /*0180*/  PRMT R5, R5, 0x5410, R6 ;  /* 0x0000541005057816 */ /* 0x000fe20000000006 */
[----:B------:R-:W-:Y:S01]  /*0190*/  IMAD.MOV.U32 R6, RZ, RZ, 0x7877 ;  /* 0x00007877ff067424 */ /* 0x000fe200078e00ff */
[----:B------:R-:W-:Y:S01]  /*01a0*/  PRMT R4, R4, 0x5410, R0 ;  /* 0x0000541004047816 */ /* 0x000fe20000000000 */
[----:B------:R-:W-:-:S03]  /*01b0*/  IMAD.MOV.U32 R0, RZ, RZ, 0x7473 ;  /* 0x00007473ff007424 */ /* 0x000fc600078e00ff */
[----:B------:R-:W-:Y:S01]  /*01c0*/  PRMT R11, R11, 0x5410, R6 ;  /* 0x000054100b0b7816 */ /* 0x000fe20000000006 */
[----:B------:R1:W-:Y:S01]  /*01d0*/  STL.64 [R1+0x8], R4 ;  /* 0x0000080401007387 */ /* 0x0003e20000100a00 */
[----:B------:R-:W-:Y:S02]  /*01e0*/  PRMT R10, R10, 0x5410, R0 ;  /* 0x000054100a0a7816 */ /* 0x000fe40000000000 */
[----:B------:R-:W-:-:S03]  /*01f0*/  IADD3 R0, P0, PT, R7, 0xc0ffee, RZ ;  /* 0x00c0ffee07007810 */ /* 0x000fc60007f1e0ff */
[----:B------:R1:W-:Y:S01]  /*0200*/  STL.64 [R1+0x10], R10 ;  /* 0x0000100a01007387 */ /* 0x0003e20000100a00 */
[----:B------:R-:W-:Y:S02]  /*0210*/  LEA.HI.X.SX32 R7, R7, RZ, 0x1, P0 ;  /* 0x000000ff07077211 */ /* 0x000fe400000f0eff */
[----:B------:R-:W-:Y:S02]  /*0220*/  LOP3.LUT R0, R0, 0xaad26b49, RZ, 0x3c, !PT ;  /* 0xaad26b4900007812 */ /* 0x000fe400078e3cff */
[----:B------:R-:W-:-:S03]  /*0230*/  LOP3.LUT R7, R7, 0xf7dcefdd, RZ, 0x3c, !PT ;  /* 0xf7dcefdd07077812 */ /* 0x000fc600078e3cff */
[----:B------:R-:W-:-:S04]  /*0240*/  IMAD R6, R0, 0x4182bed5, RZ ;  /* 0x4182bed500067824 */ /* 0x000fc800078e02ff */
[C---:B------:R-:W-:Y:S01]  /*0250*/  IMAD R8, R7.reuse, -0x658354e5, R6 ;  /* 0x9a7cab1b07087824 */ /* 0x040fe200078e0206 */
[C---:B0-----:R-:W-:Y:S01]  /*0260*/  LOP3.LUT R2, R6.reuse, 0x159a55e5, RZ, 0x3c, !PT ;  /* 0x159a55e506027812 */ /* 0x041fe200078e3cff */
[----:B------:R-:W-:Y:S02]  /*0270*/  IMAD R7, R7, -0x658354e5, RZ ;  /* 0x9a7cab1b07077824 */ /* 0x000fe400078e02ff */
[C---:B------:R-:W-:Y:S02]  /*0280*/  VIADD R0, R6.reuse, 0x583f19 ;  /* 0x00583f1906007836 */ /* 0x040fe40000000000 */
[----:B------:R-:W-:Y:S01]  /*0290*/  VIADD R3, R6, 0x75bcd15 ;  /* 0x075bcd1506037836 */ /* 0x000fe20000000000 */
[C---:B------:R-:W-:Y:S01]  /*02a0*/  LOP3.LUT R9, R7.reuse, 0x5491333, RZ, 0x3c, !PT ;  /* 0x0549133307097812 */ /* 0x040fe200078e3cff */
[----:B------:R-:W-:Y:S02]  /*02b0*/  VIADD R8, R8, 0x912ef1 ;  /* 0x00912ef108087836 */ /* 0x000fe40000000000 */
[----:B-12---:R-:W-:-:S07]  /*02c0*/  VIADD R7, R7, 0x1f123bb5 ;  /* 0x1f123bb507077836 */ /* 0x006fce0000000000 */
.L_x_0:
[----:B-1----:R-:W-:Y:S01]  /*02d0*/  SHF.R.U32.HI R4, RZ, 0x2, R3 ;  /* 0x00000002ff047819 */ /* 0x002fe20000011603 */
[----:B------:R-:W-:Y:S01]  /*02e0*/  VIADD R6, R8, 0xffd3c1d8 ;  /* 0xffd3c1d808067836 */ /* 0x000fe20000000000 */
[----:B------:R-:W-:Y:S02]  /*02f0*/  SHF.R.U32.HI R11, RZ, 0x2, R2 ;  /* 0x00000002ff0b7819 */ /* 0x000fe40000011602 */
[----:B------:R-:W-:Y:S01]  /*0300*/  LOP3.LUT R4, R4, R3, RZ, 0x3c, !PT ;  /* 0x0000000304047212 */ /* 0x000fe200078e3cff */
[----:B------:R-:W-:Y:S01]  /*0310*/  IMAD.SHL.U32 R3, R0, 0x10, RZ ;  /* 0x0000001000037824 */ /* 0x000fe200078e00ff */
[----:B------:R-:W-:Y:S02]  /*0320*/  LOP3.LUT R2, R11, R2, RZ, 0x3c, !PT ;  /* 0x000000020b027212 */ /* 0x000fe400078e3cff */
[----:B------:R-:W-:-:S04]  /*0330*/  SHF.L.U32 R5, R4, 0x1, RZ ;  /* 0x0000000104057819 */ /* 0x000fc800000006ff */
[----:B------:R-:W-:-:S04]  /*0340*/  LOP3.LUT R3, R0, R3, R5, 0x96, !PT ;  /* 0x0000000300037212 */ /* 0x000fc800078e9605 */
[----:B------:R-:W-:Y:S01]  /*0350*/  LOP3.LUT R11, R3, R4, RZ, 0x3c, !PT ;  /* 0x00000004030b7212 */ /* 0x000fe200078e3cff */
[----:B------:R-:W-:-:S04]  /*0360*/  IMAD.SHL.U32 R4, R2, 0x2, RZ ;  /* 0x0000000202047824 */ /* 0x000fc800078e00ff */
[----:B------:R-:W-:-:S05]  /*0370*/  IMAD.SHL.U32 R3, R11, 0x10, RZ ;  /* 0x000000100b037824 */ /* 0x000fca00078e00ff */
[----:B------:R-:W-:Y:S02]  /*0380*/  LOP3.LUT R4, R2, R4, R3, 0x96, !PT ;  /* 0x0000000402047212 */ /* 0x000fe400078e9603 */
[----:B------:R-:W-:Y:S02]  /*0390*/  IADD3 R2, PT, PT, R6, 0x587c5, R11 ;  /* 0x000587c506027810 */ /* 0x000fe40007ffe00b */
[----:B------:R-:W-:-:S03]  /*03a0*/  LOP3.LUT R5, R4, R11, RZ, 0x3c, !PT ;  /* 0x0000000b04057212 */ /* 0x000fc600078e3cff */
[----:B------:R-:W-:Y:S01]  /*03b0*/  IMAD.HI.U32 R3, R2, 0x4ec4ec4f, RZ ;  /* 0x4ec4ec4f02037827 */ /* 0x000fe200078e00ff */
[----:B------:R-:W-:-:S04]  /*03c0*/  IADD3 R4, PT, PT, R6, 0xb0f8a, R5 ;  /* 0x000b0f8a06047810 */ /* 0x000fc80007ffe005 */
[----:B------:R-:W-:Y:S01]  /*03d0*/  SHF.R.U32.HI R3, RZ, 0x3, R3 ;  /* 0x00000003ff037819 */ /* 0x000fe20000011603 */
[----:B------:R-:W-:-:S04]  /*03e0*/  IMAD.HI.U32 R10, R4, 0x4ec4ec4f, RZ ;  /* 0x4ec4ec4f040a7827 */ /* 0x000fc800078e00ff */
[----:B------:R-:W-:Y:S01]  /*03f0*/  IMAD R2, R3, -0x1a, R2 ;  /* 0xffffffe603027824 */ /* 0x000fe200078e0202 */
[----:B------:R-:W-:-:S05]  /*0400*/  SHF.R.U32.HI R13, RZ, 0x3, R10 ;  /* 0x00000003ff0d7819 */ /* 0x000fca000001160a */
[----:B------:R-:W-:-:S05]  /*0410*/  IMAD R3, R13, -0x1a, R4 ;  /* 0xffffffe60d037824 */ /* 0x000fca00078e0204 */
[----:B------:R-:W-:-:S13]  /*0420*/  ISETP.NE.AND P0, PT, R2, R3, PT ;  /* 0x000000030200720c */ /* 0x000fda0003f05270 */
[C---:B------:R-:W-:Y:S02]  /*0430*/  @P0 IMAD.IADD R10, R1.reuse, 0x1, R3 ;  /* 0x00000001010a0824 */ /* 0x040fe400078e0203 */
[----:B------:R-:W-:-:S03]  /*0440*/  @P0 IMAD.IADD R13, R1, 0x1, R2 ;  /* 0x00000001010d0824 */ /* 0x000fc600078e0202 */
[----:B------:R-:W2:Y:S04]  /*0450*/  @P0 LDL.U8 R12, [R10] ;  /* 0x000000000a0c0983 */ /* 0x000ea80000100000 */
[----:B------:R-:W3:Y:S01]  /*0460*/  @P0 LDL.U8 R15, [R13] ;  /* 0x000000000d0f0983 */ /* 0x000ee20000100000 */
[----:B------:R-:W-:Y:S01]  /*0470*/  SHF.R.U32.HI R2, RZ, 0x2, R7 ;  /* 0x00000002ff027819 */ /* 0x000fe20000011607 */
[----:B------:R-:W-:Y:S01]  /*0480*/  IMAD.SHL.U32 R4, R5, 0x10, RZ ;  /* 0x0000001005047824 */ /* 0x000fe200078e00ff */
[----:B------:R-:W-:Y:S02]  /*0490*/  SHF.R.U32.HI R14, RZ, 0x2, R9 ;  /* 0x00000002ff0e7819 */ /* 0x000fe40000011609 */
[----:B------:R-:W-:Y:S02]  /*04a0*/  LOP3.LUT R2, R2, R7, RZ, 0x3c, !PT ;  /* 0x0000000702027212 */ /* 0x000fe400078e3cff */
[----:B------:R-:W-:-:S02]  /*04b0*/  LOP3.LUT R14, R14, R9, RZ, 0x3c, !PT ;  /* 0x000000090e0e7212 */ /* 0x000fc400078e3cff */
[----:B------:R-:W-:-:S04]  /*04c0*/  SHF.L.U32 R3, R2, 0x1, RZ ;  /* 0x0000000102037819 */ /* 0x000fc800000006ff */
[----:B------:R-:W-:-:S04]  /*04d0*/  LOP3.LUT R3, R5, R4, R3, 0x96, !PT ;  /* 0x0000000405037212 */ /* 0x000fc800078e9603 */
[----:B------:R-:W-:Y:S01]  /*04e0*/  LOP3.LUT R9, R3, R2, RZ, 0x3c, !PT ;  /* 0x0000000203097212 */ /* 0x000fe200078e3cff */
[----:B------:R-:W-:-:S04]  /*04f0*/  IMAD.SHL.U32 R2, R14, 0x2, RZ ;  /* 0x000000020e027824 */ /* 0x000fc800078e00ff */
[----:B------:R-:W-:-:S05]  /*0500*/  IMAD.SHL.U32 R3, R9, 0x10, RZ ;  /* 0x0000001009037824 */ /* 0x000fca00078e00ff */
[----:B------:R-:W-:-:S04]  /*0510*/  LOP3.LUT R2, R14, R2, R3, 0x96, !PT ;  /* 0x000000020e027212 */ /* 0x000fc800078e9603 */
[----:B------:R-:W-:Y:S02]  /*0520*/  LOP3.LUT R3, R2, R9, RZ, 0x3c, !PT ;  /* 0x0000000902037212 */ /* 0x000fe400078e3cff */
[C---:B------:R-:W-:Y:S02]  /*0530*/  IADD3 R2, PT, PT, R6.reuse, 0x10974f, R9 ;  /* 0x0010974f06027810 */ /* 0x040fe40007ffe009 */
[----:B------:R-:W-:-:S03]  /*0540*/  IADD3 R14, PT, PT, R6, 0x161f14, R3 ;  /* 0x00161f14060e7810 */ /* 0x000fc60007ffe003 */
[----:B------:R-:W-:-:S04]  /*0550*/  IMAD.HI.U32 R4, R2, 0x4ec4ec4f, RZ ;  /* 0x4ec4ec4f02047827 */ /* 0x000fc800078e00ff */
[----:B------:R-:W-:Y:S01]  /*0560*/  IMAD.HI.U32 R16, R14, 0x4ec4ec4f, RZ ;  /* 0x4ec4ec4f0e107827 */ /* 0x000fe200078e00ff */
[----:B------:R-:W-:-:S04]  /*0570*/  SHF.R.U32.HI R7, RZ, 0x3, R4 ;  /* 0x00000003ff077819 */ /* 0x000fc80000011604 */
[----:B------:R-:W-:Y:S01]  /*0580*/  SHF.R.U32.HI R17, RZ, 0x3, R16 ;  /* 0x00000003ff117819 */ /* 0x000fe20000011610 */
[----:B------:R-:W-:-:S04]  /*0590*/  IMAD R2, R7, -0x1a, R2 ;  /* 0xffffffe607027824 */ /* 0x000fc800078e0202 */
[----:B------:R-:W-:-:S05]  /*05a0*/  IMAD R4, R17, -0x1a, R14 ;  /* 0xffffffe611047824 */ /* 0x000fca00078e020e */
[----:B------:R-:W-:-:S13]  /*05b0*/  ISETP.NE.AND P1, PT, R2, R4, PT ;  /* 0x000000040200720c */ /* 0x000fda0003f25270 */
[C---:B------:R-:W-:Y:S02]  /*05c0*/  @P1 IMAD.IADD R14, R1.reuse, 0x1, R4 ;  /* 0x00000001010e1824 */ /* 0x040fe400078e0204 */
[----:B------:R-:W-:Y:S01]  /*05d0*/  @P1 IMAD.IADD R16, R1, 0x1, R2 ;  /* 0x0000000101101824 */ /* 0x000fe200078e0202 */
[----:B--2---:R-:W-:Y:S04]  /*05e0*/  @P0 STL.U8 [R13], R12 ;  /* 0x0000000c0d000387 */ /* 0x004fe80000100000 */
[----:B---3--:R0:W-:Y:S04]  /*05f0*/  @P0 STL.U8 [R10], R15 ;  /* 0x0000000f0a000387 */ /* 0x0081e80000100000 */
[----:B------:R-:W2:Y:S04]  /*0600*/  @P1 LDL.U8 R17, [R14] ;  /* 0x000000000e111983 */ /* 0x000ea80000100000 */
[----:B------:R-:W3:Y:S01]  /*0610*/  @P1 LDL.U8 R19, [R16] ;  /* 0x0000000010131983 */ /* 0x000ee20000100000 */
[----:B------:R-:W-:-:S02]  /*0620*/  SHF.R.U32.HI R7, RZ, 0x2, R0 ;  /* 0x00000002ff077819 */ /* 0x000fc40000011600 */
[----:B------:R-:W-:Y:S02]  /*0630*/  SHF.R.U32.HI R4, RZ, 0x2, R11 ;  /* 0x00000002ff047819 */ /* 0x000fe4000001160b */
[----:B------:R-:W-:Y:S01]  /*0640*/  LOP3.LUT R7, R7, R0, RZ, 0x3c, !PT ;  /* 0x0000000007077212 */ /* 0x000fe200078e3cff */
[----:B------:R-:W-:Y:S01]  /*0650*/  IMAD.SHL.U32 R0, R3, 0x10, RZ ;  /* 0x0000001003007824 */ /* 0x000fe200078e00ff */
[----:B------:R-:W-:Y:S02]  /*0660*/  LOP3.LUT R4, R4, R11, RZ, 0x3c, !PT ;  /* 0x0000000b04047212 */ /* 0x000fe400078e3cff */
[----:B------:R-:W-:-:S04]  /*0670*/  SHF.L.U32 R2, R7, 0x1, RZ ;  /* 0x0000000107027819 */ /* 0x000fc800000006ff */
[----:B------:R-:W-:Y:S01]  /*0680*/  LOP3.LUT R2, R3, R0, R2, 0x96, !PT ;  /* 0x0000000003027212 */ /* 0x000fe200078e9602 */
[----:B------:R-:W-:-:S03]  /*0690*/  IMAD.SHL.U32 R0, R4, 0x2, RZ ;  /* 0x0000000204007824 */ /* 0x000fc600078e00ff */
[----:B------:R-:W-:-:S05]  /*06a0*/  LOP3.LUT R2, R2, R7, RZ, 0x3c, !PT ;  /* 0x0000000702027212 */ /* 0x000fca00078e3cff */
[----:B------:R-:W-:-:S05]  /*06b0*/  IMAD.SHL.U32 R7, R2, 0x10, RZ ;  /* 0x0000001002077824 */ /* 0x000fca00078e00ff */
[----:B------:R-:W-:Y:S02]  /*06c0*/  LOP3.LUT R7, R4, R0, R7, 0x96, !PT ;  /* 0x0000000004077212 */ /* 0x000fe400078e9607 */
[----:B------:R-:W-:Y:S02]  /*06d0*/  IADD3 R0, PT, PT, R6, 0x1ba6d9, R2 ;  /* 0x001ba6d906007810 */ /* 0x000fe40007ffe002 */
[----:B------:R-:W-:-:S03]  /*06e0*/  LOP3.LUT R7, R7, R2, RZ, 0x3c, !PT ;  /* 0x0000000207077212 */ /* 0x000fc600078e3cff */
[----:B------:R-:W-:Y:S01]  /*06f0*/  IMAD.HI.U32 R4, R0, 0x4ec4ec4f, RZ ;  /* 0x4ec4ec4f00047827 */ /* 0x000fe200078e00ff */
[----:B0-----:R-:W-:-:S04]  /*0700*/  IADD3 R10, PT, PT, R6, 0x212e9e, R7 ;  /* 0x00212e9e060a7810 */ /* 0x001fc80007ffe007 */
[----:B------:R-:W-:Y:S01]  /*0710*/  SHF.R.U32.HI R11, RZ, 0x3, R4 ;  /* 0x00000003ff0b7819 */ /* 0x000fe20000011604 */
[----:B------:R-:W-:-:S04]  /*0720*/  IMAD.HI.U32 R12, R10, 0x4ec4ec4f, RZ ;  /* 0x4ec4ec4f0a0c7827 */ /* 0x000fc800078e00ff */
[----:B------:R-:W-:Y:S01]  /*0730*/  IMAD R0, R11, -0x1a, R0 ;  /* 0xffffffe60b007824 */ /* 0x000fe200078e0200 */
[----:B------:R-:W-:-:S05]  /*0740*/  SHF.R.U32.HI R13, RZ, 0x3, R12 ;  /* 0x00000003ff0d7819 */ /* 0x000fca000001160c */
[----:B------:R-:W-:-:S05]  /*0750*/  IMAD R4, R13, -0x1a, R10 ;  /* 0xffffffe60d047824 */ /* 0x000fca00078e020a */
[----:B------:R-:W-:-:S13]  /*0760*/  ISETP.NE.AND P0, PT, R0, R4, PT ;  /* 0x000000040000720c */ /* 0x000fda0003f05270 */
[C---:B------:R-:W-:Y:S02]  /*0770*/  @P0 IMAD.IADD R10, R1.reuse, 0x1, R4 ;  /* 0x00000001010a0824 */ /* 0x040fe400078e0204 */
[----:B------:R-:W-:Y:S01]  /*0780*/  @P0 IMAD.IADD R12, R1, 0x1, R0 ;  /* 0x00000001010c0824 */ /* 0x000fe200078e0200 */
[----:B--2---:R0:W-:Y:S04]  /*0790*/  @P1 STL.U8 [R16], R17 ;  /* 0x0000001110001387 */ /* 0x0041e80000100000 */
[----:B---3--:R1:W-:Y:S04]  /*07a0*/  @P1 STL.U8 [R14], R19 ;  /* 0x000000130e001387 */ /* 0x0083e80000100000 */
[----:B------:R-:W2:Y:S04]  /*07b0*/  @P0 LDL.U8 R15, [R10] ;  /* 0x000000000a0f0983 */ /* 0x000ea80000100000 */
[----:B------:R-:W3:Y:S01]  /*07c0*/  @P0 LDL.U8 R13, [R12] ;  /* 0x000000000c0d0983 */ /* 0x000ee20000100000 */
[----:B------:R-:W-:Y:S01]  /*07d0*/  SHF.R.U32.HI R0, RZ, 0x2, R5 ;  /* 0x00000002ff007819 */ /* 0x000fe20000011605 */
[----:B------:R-:W-:Y:S01]  /*07e0*/  IMAD.SHL.U32 R4, R7, 0x10, RZ ;  /* 0x0000001007047824 */ /* 0x000fe200078e00ff */
[----:B------:R-:W-:Y:S01]  /*07f0*/  SHF.R.U32.HI R18, RZ, 0x2, R9 ;  /* 0x00000002ff127819 */ /* 0x000fe20000011609 */
[----:B------:R-:W-:Y:S01]  /*0800*/  IMAD.MOV.U32 R11, RZ, RZ, R8 ;  /* 0x000000ffff0b7224 */ /* 0x000fe200078e0008 */
[----:B------:R-:W-:-:S02]  /*0810*/  LOP3.LUT R0, R0, R5, RZ, 0x3c, !PT ;  /* 0x0000000500007212 */ /* 0x000fc400078e3cff */
[----:B------:R-:W-:Y:S02]  /*0820*/  LOP3.LUT R18, R18, R9, RZ, 0x3c, !PT ;  /* 0x0000000912127212 */ /* 0x000fe400078e3cff */
[----:B------:R-:W-:-:S04]  /*0830*/  SHF.L.U32 R5, R0, 0x1, RZ ;  /* 0x0000000100057819 */ /* 0x000fc800000006ff */
[----:B------:R-:W-:-:S04]  /*0840*/  LOP3.LUT R5, R7, R4, R5, 0x96, !PT ;  /* 0x0000000407057212 */ /* 0x000fc800078e9605 */
[----:B------:R-:W-:Y:S01]  /*0850*/  LOP3.LUT R9, R5, R0, RZ, 0x3c, !PT ;  /* 0x0000000005097212 */ /* 0x000fe200078e3cff */
[----:B------:R-:W-:-:S03]  /*0860*/  IMAD.SHL.U32 R0, R18, 0x2, RZ ;  /* 0x0000000212007824 */ /* 0x000fc600078e00ff */
[----:B------:R-:W-:Y:S01]  /*0870*/  IADD3 R4, PT, PT, R6, 0x26b663, R9 ;  /* 0x0026b66306047810 */ /* 0x000fe20007ffe009 */
[----:B------:R-:W-:-:S05]  /*0880*/  IMAD.SHL.U32 R5, R9, 0x10, RZ ;  /* 0x0000001009057824 */ /* 0x000fca00078e00ff */
[----:B------:R-:W-:Y:S01]  /*0890*/  LOP3.LUT R0, R18, R0, R5, 0x96, !PT ;  /* 0x0000000012007212 */ /* 0x000fe200078e9605 */
[----:B------:R-:W-:-:S03]  /*08a0*/  IMAD.HI.U32 R5, R4, 0x4ec4ec4f, RZ ;  /* 0x4ec4ec4f04057827 */ /* 0x000fc600078e00ff */
[----:B------:R-:W-:Y:S02]  /*08b0*/  LOP3.LUT R0, R0, R9, RZ, 0x3c, !PT ;  /* 0x0000000900007212 */ /* 0x000fe400078e3cff */
[----:B------:R-:W-:-:S03]  /*08c0*/  SHF.R.U32.HI R5, RZ, 0x3, R5 ;  /* 0x00000003ff057819 */ /* 0x000fc60000011605 */
[----:B------:R-:W-:Y:S02]  /*08d0*/  IMAD.IADD R6, R11, 0x1, R0 ;  /* 0x000000010b067824 */ /* 0x000fe400078e0200 */
[----:B------:R-:W-:Y:S02]  /*08e0*/  IMAD R4, R5, -0x1a, R4 ;  /* 0xffffffe605047824 */ /* 0x000fe400078e0204 */
[----:B------:R-:W-:-:S05]  /*08f0*/  IMAD.HI.U32 R8, R6, 0x4ec4ec4f, RZ ;  /* 0x4ec4ec4f06087827 */ /* 0x000fca00078e00ff */
[----:B0-----:R-:W-:-:S05]  /*0900*/  SHF.R.U32.HI R17, RZ, 0x3, R8 ;  /* 0x00000003ff117819 */ /* 0x001fca0000011608 */
[----:B------:R-:W-:-:S05]  /*0910*/  IMAD R5, R17, -0x1a, R6 ;  /* 0xffffffe611057824 */ /* 0x000fca00078e0206 */
[----:B------:R-:W-:-:S13]  /*0920*/  ISETP.NE.AND P1, PT, R4, R5, PT ;  /* 0x000000050400720c */ /* 0x000fda0003f25270 */
[C---:B------:R-:W-:Y:S01]  /*0930*/  @P1 IADD3 R17, PT, PT, R1.reuse, R5, RZ ;  /* 0x0000000501111210 */ /* 0x040fe20007ffe0ff */
[----:B------:R-:W-:Y:S01]  /*0940*/  @P1 IMAD.IADD R6, R1, 0x1, R4 ;  /* 0x0000000101061824 */ /* 0x000fe200078e0204 */
[----:B--2---:R1:W-:Y:S04]  /*0950*/  @P0 STL.U8 [R12], R15 ;  /* 0x0000000f0c000387 */ /* 0x0043e80000100000 */
[----:B---3--:R1:W-:Y:S04]  /*0960*/  @P0 STL.U8 [R10], R13 ;  /* 0x0000000d0a000387 */ /* 0x0083e80000100000 */
[----:B------:R-:W2:Y:S04]  /*0970*/  @P1 LDL.U8 R5, [R17] ;  /* 0x0000000011051983 */ /* 0x000ea80000100000 */
[----:B------:R-:W3:Y:S01]  /*0980*/  @P1 LDL.U8 R4, [R6] ;  /* 0x0000000006041983 */ /* 0x000ee20000100000 */
[----:B------:R-:W-:Y:S01]  /*0990*/  UIADD3 UR4, UPT, UPT, UR4, 0x2c3e28, URZ ;  /* 0x002c3e2804047890 */ /* 0x000fe2000fffe0ff */
[----:B------:R-:W-:-:S03]  /*09a0*/  VIADD R8, R11, 0x2c3e28 ;  /* 0x002c3e280b087836 */ /* 0x000fc60000000000 */
[----:B------:R-:W-:Y:S01]  /*09b0*/  UISETP.NE.AND UP0, UPT, UR4, 0x4133fd61, UPT ;  /* 0x4133fd610400788c */ /* 0x000fe2000bf05270 */
[----:B--2---:R1:W-:Y:S04]  /*09c0*/  @P1 STL.U8 [R6], R5 ;  /* 0x0000000506001387 */ /* 0x0043e80000100000 */
[----:B---3--:R1:W-:Y:S04]  /*09d0*/  @P1 STL.U8 [R17], R4 ;  /* 0x0000000411001387 */ /* 0x0083e80000100000 */
[----:B------:R-:W-:Y:S05]  /*09e0*/  BRA.U UP0, `(.L_x_0) ;  /* 0xfffffff900387547 */ /* 0x000fea000b83ffff */
[----:B------:R-:W0:Y:S01]  /*09f0*/  LDCU UR10, c[0x3][0x2758] ;  /* 0x00c4eb00ff0a77ac */ /* 0x000e220008000800 */
[----:B-1----:R-:W-:Y:S01]  /*0a00*/  IMAD.MOV.U32 R5, RZ, RZ, RZ ;  /* 0x000000ffff057224 */ /* 0x002fe200078e00ff */
[----:B0-----:R-:W-:Y:S02]  /*0a10*/  UISETP.GE.AND UP0, UPT, UR10, 0x4, UPT ;  /* 0x000000040a00788c */ /* 0x001fe4000bf06270 */
[----:B------:R-:W-:-:S07]  /*0a20*/  UIADD3 UR4, UPT, UPT, UR10, -0x3, URZ ;  /* 0xfffffffd0a047890 */ /* 0x000fce000fffe0ff */
[----:B------:R-:W-:Y:S05]  /*0a30*/  BRA.U !UP0, `(.L_x_1) ;  /* 0x0000000908747547 */ /* 0x000fea000b800000 */
[----:B------:R-:W-:Y:S01]  /*0a40*/  UISETP.GE.U32.AND UP0, UPT, UR10, 0x7, UPT ;  /* 0x000000070a00788c */ /* 0x000fe2000bf06070 */
[----:B------:R-:W-:Y:S01]  /*0a50*/  IMAD.MOV.U32 R5, RZ, RZ, RZ ;  /* 0x000000ffff057224 */ /* 0x000fe200078e00ff */
[----:B------:R-:W-:Y:S01]  /*0a60*/  ULOP3.LUT UR5, UR4, 0x3, URZ, 0xc0, !UPT ;  /* 0x0000000304057892 */ /* 0x000fe2000f8ec0ff */
[----:B------:R-:W-:-:S03]  /*0a70*/  IMAD.MOV.U32 R13, RZ, RZ, RZ ;  /* 0x000000ffff0d7224 */ /* 0x000fc600078e00ff */
[----:B------:R-:W-:-:S03]  /*0a80*/  UISETP.NE.AND UP1, UPT, UR5, URZ, UPT ;  /* 0x000000ff0500728c */ /* 0x000fc6000bf25270 */
[----:B------:R-:W-:Y:S08]  /*0a90*/  BRA.U !UP0, `(.L_x_2) ;  /* 0x0000000508507547 */ /* 0x000ff0000b800000 */
[----:B------:R-:W0:Y:S01]  /*0aa0*/  LDC.U8 R5, c[0x3][0x48] ;  /* 0x00c01200ff057b82 */ /* 0x000e220000000000 */
[----:B------:R-:W1:Y:S07]  /*0ab0*/  LDCU.64 UR12, c[0x0][0x390] ;  /* 0x00007200ff0c77ac */ /* 0x000e6e0008000a00 */
[----:B------:R-:W2:Y:S08]  /*0ac0*/  LDC.S8 R4, c[0x3][0x49] ;  /* 0x00c01240ff047b82 */ /* 0x000eb00000000200 */
[----:B------:R-:W3:Y:S01]  /*0ad0*/  LDC.S8 R6, c[0x3][0x4a] ;  /* 0x00c01280ff067b82 */ /* 0x000ee20000000200 */
[----:B0-----:R-:W-:-:S05]  /*0ae0*/  PRMT R8, R5, 0x8880, RZ ;  /* 0x0000888005087816 */ /* 0x001fca00000000ff */
[C---:B------:R-:W-:Y:S01]  /*0af0*/  IMAD.IADD R8, R1.reuse, 0x1, R8 ;  /* 0x0000000101087824 */ /* 0x040fe200078e0208 */
[----:B--2---:R-:W-:-:S04]  /*0b00*/  IADD3 R4, PT, PT, R1, R4, RZ ;  /* 0x0000000401047210 */ /* 0x004fc80007ffe0ff */
[----:B------:R0:W5:Y:S04]  /*0b10*/  LDL.U8 R23, [R8+-0x61] ;  /* 0xffff9f0008177983 */ /* 0x0001680000100000 */
[----:B------:R0:W5:Y:S01]  /*0b20*/  LDL.U8 R22, [R4+-0x61] ;  /* 0xffff9f0004167983 */ /* 0x0001620000100000 */
[----:B---3--:R-:W-:-:S05]  /*0b30*/  IMAD.IADD R6, R1, 0x1, R6 ;  /* 0x0000000101067824 */ /* 0x008fca00078e0206 */
[----:B------:R0:W5:Y:S01]  /*0b40*/  LDL.U8 R12, [R6+-0x61] ;  /* 0xffff9f00060c7983 */ /* 0x0001620000100000 */
[----:B------:R-:W-:Y:S01]  /*0b50*/  ULOP3.LUT UR6, UR4, 0x7ffffffc, URZ, 0xc0, !UPT ;  /* 0x7ffffffc04067892 */ /* 0x000fe2000f8ec0ff */
[----:B------:R-:W-:Y:S02]  /*0b60*/  IMAD.MOV.U32 R24, RZ, RZ, 0x4e ;  /* 0x0000004eff187424 */ /* 0x000fe400078e00ff */
[----:B------:R-:W-:-:S03]  /*0b70*/  IMAD.MOV.U32 R5, RZ, RZ, RZ ;  /* 0x000000ffff057224 */ /* 0x000fc600078e00ff */
[----:B------:R-:W-:Y:S01]  /*0b80*/  IMAD.U32 R13, RZ, RZ, UR6 ;  /* 0x00000006ff0d7e24 */ /* 0x000fe2000f8e00ff */
[----:B01----:R-:W-:-:S12]  /*0b90*/  UIADD3 UR7, UPT, UPT, -UR6, URZ, URZ ;  /* 0x000000ff06077290 */ /* 0x003fd8000fffe1ff */
.L_x_3:
[----:B------:R-:W0:Y:S08]  /*0ba0*/  LDC.S8 R4, c[0x3][R24+-0x3] ;  /* 0x00ffff4018047b82 */ /* 0x000e300000000200 */
[----:B------:R-:W1:Y:S08]  /*0bb0*/  LDC.S8 R6, c[0x3][R24+-0x2] ;  /* 0x00ffff8018067b82 */ /* 0x000e700000000200 */
[----:B------:R-:W2:Y:S08]  /*0bc0*/  LDC.S8 R8, c[0x3][R24+-0x1] ;  /* 0x00ffffc018087b82 */ /* 0x000eb00000000200 */
[----:B------:R-:W3:Y:S01]  /*0bd0*/  LDC.S8 R10, c[0x3][R24] ;  /* 0x00c00000180a7b82 */ /* 0x000ee20000000200 */
[----:B0-----:R-:W-:-:S06]  /*0be0*/  IADD3 R4, PT, PT, R1, R4, RZ ;  /* 0x0000000401047210 */ /* 0x001fcc0007ffe0ff */
[----:B------:R-:W4:Y:S01]  /*0bf0*/  LDL.U8 R4, [R4+-0x61] ;  /* 0xffff9f0004047983 */ /* 0x000f220000100000 */
[----:B-1----:R-:W-:Y:S01]  /*0c00*/  IMAD.IADD R15, R1, 0x1, R6 ;  /* 0x00000001010f7824 */ /* 0x002fe200078e0206 */
[----:B-----5:R-:W-:-:S04]  /*0c10*/  LOP3.LUT R6, R23, 0xffff, RZ, 0xc0, !PT ;  /* 0x0000ffff17067812 */ /* 0x020fc800078ec0ff */
[----:B------:R0:W4:Y:S01]  /*0c20*/  LDL.U8 R23, [R15+-0x61] ;  /* 0xffff9f000f177983 */ /* 0x0001220000100000 */
[----:B--2---:R-:W-:Y:S01]  /*0c30*/  IMAD.IADD R16, R1, 0x1, R8 ;  /* 0x0000000101107824 */ /* 0x004fe200078e0208 */
[----:B------:R-:W-:-:S04]  /*0c40*/  LOP3.LUT R8, R22, 0xffff, RZ, 0xc0, !PT ;  /* 0x0000ffff16087812 */ /* 0x000fc800078ec0ff */
[----:B------:R-:W2:Y:S01]  /*0c50*/  LDL.U8 R22, [R16+-0x61] ;  /* 0xffff9f0010167983 */ /* 0x000ea20000100000 */
[----:B---3--:R-:W-:Y:S01]  /*0c60*/  IMAD.IADD R14, R1, 0x1, R10 ;  /* 0x00000001010e7824 */ /* 0x008fe200078e020a */
[----:B------:R-:W-:-:S04]  /*0c70*/  LOP3.LUT R10, R12, 0xffff, RZ, 0xc0, !PT ;  /* 0x0000ffff0c0a7812 */ /* 0x000fc800078ec0ff */
[----:B------:R1:W3:Y:S01]  /*0c80*/  LDL.U8 R12, [R14+-0x61] ;  /* 0xffff9f000e0c7983 */ /* 0x0002e20000100000 */
[----:B------:R-:W-:Y:S02]  /*0c90*/  PRMT R6, R6, 0x8880, RZ ;  /* 0x0000888006067816 */ /* 0x000fe400000000ff */
[----:B0-----:R-:W-:Y:S02]  /*0ca0*/  PRMT R15, R8, 0x8880, RZ ;  /* 0x00008880080f7816 */ /* 0x001fe400000000ff */
[----:B------:R-:W-:Y:S02]  /*0cb0*/  PRMT R17, R10, 0x8880, RZ ;  /* 0x000088800a117816 */ /* 0x000fe400000000ff */
[----:B------:R-:W-:Y:S01]  /*0cc0*/  PRMT R8, R8, 0x8880, RZ ;  /* 0x0000888008087816 */ /* 0x000fe200000000ff */
[----:B------:R-:W-:Y:S01]  /*0cd0*/  IMAD R6, R6, 0x1a, R15 ;  /* 0x0000001a06067824 */ /* 0x000fe200078e020f */
[----:B------:R-:W-:-:S03]  /*0ce0*/  PRMT R10, R10, 0x8880, RZ ;  /* 0x000088800a0a7816 */ /* 0x000fc600000000ff */
[--C-:B-1----:R-:W-:Y:S02]  /*0cf0*/  IMAD R14, R6, 0x1a, R17.reuse ;  /* 0x0000001a060e7824 */ /* 0x102fe400078e0211 */
[----:B------:R-:W-:Y:S01]  /*0d00*/  IMAD R8, R8, 0x1a, R17 ;  /* 0x0000001a08087824 */ /* 0x000fe200078e0211 */
[C---:B----4-:R-:W-:Y:S02]  /*0d10*/  PRMT R15, R4.reuse, 0x8880, RZ ;  /* 0x00008880040f7816 */ /* 0x050fe400000000ff */
[----:B------:R-:W-:Y:S01]  /*0d20*/  PRMT R6, R4, 0x8880, RZ ;  /* 0x0000888004067816 */ /* 0x000fe200000000ff */
[----:B------:R-:W-:Y:S01]  /*0d30*/  IMAD.MOV.U32 R4, RZ, RZ, R10 ;  /* 0x000000ffff047224 */ /* 0x000fe200078e000a */
[----:B------:R-:W-:Y:S01]  /*0d40*/  PRMT R17, R23, 0x8880, RZ ;  /* 0x0000888017117816 */ /* 0x000fe200000000ff */
[--C-:B------:R-:W-:Y:S02]  /*0d50*/  IMAD R8, R8, 0x1a, R15.reuse ;  /* 0x0000001a08087824 */ /* 0x100fe400078e020f */
[----:B------:R-:W-:-:S02]  /*0d60*/  IMAD R14, R14, 0x1a, R15 ;  /* 0x0000001a0e0e7824 */ /* 0x000fc400078e020f */
[----:B------:R-:W-:Y:S01]  /*0d70*/  IMAD R4, R4, 0x1a, R15 ;  /* 0x0000001a04047824 */ /* 0x000fe200078e020f */
[----:B------:R-:W-:Y:S01]  /*0d80*/  IADD3 R15, P0, PT, RZ, RZ, RZ ;  /* 0x000000ffff0f7210 */ /* 0x000fe20007f1e0ff */
[--C-:B------:R-:W-:Y:S01]  /*0d90*/  IMAD R6, R6, 0x1a, R17.reuse ;  /* 0x0000001a06067824 */ /* 0x100fe200078e0211 */
[----:B--2---:R-:W-:Y:S01]  /*0da0*/  PRMT R19, R22, 0x8880, RZ ;  /* 0x0000888016137816 */ /* 0x004fe200000000ff */
[--C-:B------:R-:W-:Y:S01]  /*0db0*/  IMAD R10, R8, 0x1a, R17.reuse ;  /* 0x0000001a080a7824 */ /* 0x100fe200078e0211 */
[----:B------:R-:W-:Y:S01]  /*0dc0*/  IADD3.X R8, PT, PT, R14, -0x1b0e07, RZ, P0, !PT ;  /* 0xffe4f1f90e087810 */ /* 0x000fe200007fe4ff */
[----:B------:R-:W-:Y:S01]  /*0dd0*/  IMAD R16, R4, 0x1a, R17 ;  /* 0x0000001a04107824 */ /* 0x000fe200078e0211 */
[----:B---3--:R-:W-:Y:S01]  /*0de0*/  PRMT R18, R12, 0x8880, RZ ;  /* 0x000088800c127816 */ /* 0x008fe200000000ff */
[--C-:B------:R-:W-:Y:S01]  /*0df0*/  IMAD R17, R6, 0x1a, R19.reuse ;  /* 0x0000001a06117824 */ /* 0x100fe200078e0213 */
[----:B------:R-:W-:Y:S01]  /*0e00*/  IADD3.X R10, PT, PT, R10, -0x1b0e07, RZ, P0, !PT ;  /* 0xffe4f1f90a0a7810 */ /* 0x000fe200007fe4ff */
[----:B------:R-:W-:-:S02]  /*0e10*/  IMAD R6, R16, 0x1a, R19 ;  /* 0x0000001a10067824 */ /* 0x000fc400078e0213 */
[----:B------:R-:W-:Y:S01]  /*0e20*/  IMAD.MOV.U32 R4, RZ, RZ, R18 ;  /* 0x000000ffff047224 */ /* 0x000fe200078e0012 */
[----:B------:R-:W-:-:S03]  /*0e30*/  SHF.R.S64 R18, R15, 0x1e, R8 ;  /* 0x0000001e0f127819 */ /* 0x000fc60000001008 */
[----:B------:R-:W-:Y:S01]  /*0e40*/  IMAD R4, R17, 0x1a, R4 ;  /* 0x0000001a11047824 */ /* 0x000fe200078e0204 */
[----:B------:R-:W-:Y:S02]  /*0e50*/  SHF.R.S64 R14, R15, 0x1e, R10 ;  /* 0x0000001e0f0e7819 */ /* 0x000fe4000000100a */
[----:B------:R-:W-:Y:S02]  /*0e60*/  IADD3 R18, P1, PT, R18, UR12, RZ ;  /* 0x0000000c12127c10 */ /* 0x000fe4000ff3e0ff */
[----:B------:R-:W-:Y:S02]  /*0e70*/  IADD3.X R6, PT, PT, R6, -0x1b0e07, RZ, P0, !PT ;  /* 0xffe4f1f906067810 */ /* 0x000fe400007fe4ff */
[----:B------:R-:W-:Y:S02]  /*0e80*/  IADD3.X R4, PT, PT, R4, -0x1b0e07, RZ, P0, !PT ;  /* 0xffe4f1f904047810 */ /* 0x000fe400007fe4ff */
[----:B------:R-:W-:Y:S02]  /*0e90*/  IADD3 R14, P0, PT, R14, UR12, RZ ;  /* 0x0000000c0e0e7c10 */ /* 0x000fe4000ff1e0ff */
[----:B------:R-:W-:-:S02]  /*0ea0*/  LEA.HI.X.SX32 R19, R8, UR13, 0x2, P1 ;  /* 0x0000000d08137c11 */ /* 0x000fc400088f16ff */
[C---:B------:R-:W-:Y:S02]  /*0eb0*/  SHF.R.S64 R16, R15.reuse, 0x1e, R6 ;  /* 0x0000001e0f107819 */ /* 0x040fe40000001006 */
[----:B------:R-:W-:Y:S01]  /*0ec0*/  SHF.R.S64 R20, R15, 0x1e, R4 ;  /* 0x0000001e0f147819 */ /* 0x000fe20000001004 */
[----:B------:R-:W2:Y:S01]  /*0ed0*/  LDG.E R18, desc[UR8][R18.64] ;  /* 0x0000000812127981 */ /* 0x000ea2000c1e1900 */
[----:B------:R-:W-:Y:S02]  /*0ee0*/  LEA.HI.X.SX32 R15, R10, UR13, 0x2, P0 ;  /* 0x0000000d0a0f7c11 */ /* 0x000fe400080f16ff */
[----:B------:R-:W-:Y:S02]  /*0ef0*/  IADD3 R16, P0, PT, R16, UR12, RZ ;  /* 0x0000000c10107c10 */ /* 0x000fe4000ff1e0ff */
[----:B------:R-:W-:Y:S01]  /*0f00*/  IADD3 R20, P1, PT, R20, UR12, RZ ;  /* 0x0000000c14147c10 */ /* 0x000fe2000ff3e0ff */
[----:B------:R-:W3:Y:S01]  /*0f10*/  LDG.E R14, desc[UR8][R14.64] ;  /* 0x000000080e0e7981 */ /* 0x000ee2000c1e1900 */
[----:B------:R-:W-:-:S02]  /*0f20*/  LEA.HI.X.SX32 R17, R6, UR13, 0x2, P0 ;  /* 0x0000000d06117c11 */ /* 0x000fc400080f16ff */
[----:B------:R-:W-:-:S03]  /*0f30*/  LEA.HI.X.SX32 R21, R4, UR13, 0x2, P1 ;  /* 0x0000000d04157c11 */ /* 0x000fc600088f16ff */
[----:B------:R-:W4:Y:S04]  /*0f40*/  LDG.E R16, desc[UR8][R16.64] ;  /* 0x0000000810107981 */ /* 0x000f28000c1e1900 */
[----:B------:R-:W4:Y:S01]  /*0f50*/  LDG.E R20, desc[UR8][R20.64] ;  /* 0x0000000814147981 */ /* 0x000f22000c1e1900 */
[----:B------:R-:W-:-:S04]  /*0f60*/  UIADD3 UR7, UPT, UPT, UR7, 0x4, URZ ;  /* 0x0000000407077890 */ /* 0x000fc8000fffe0ff */
[----:B------:R-:W-:Y:S01]  /*0f70*/  UISETP.NE.AND UP0, UPT, UR7, URZ, UPT ;  /* 0x000000ff0700728c */ /* 0x000fe2000bf05270 */
[----:B------:R-:W-:Y:S01]  /*0f80*/  IADD3 R24, PT, PT, R24, 0x4, RZ ;  /* 0x0000000418187810 */ /* 0x000fe20007ffe0ff */
[----:B--2---:R-:W-:-:S04]  /*0f90*/  FADD R5, R18, R5 ;  /* 0x0000000512057221 */ /* 0x004fc80000000000 */
[----:B---3--:R-:W-:-:S04]  /*0fa0*/  FADD R5, R5, R14 ;  /* 0x0000000e05057221 */ /* 0x008fc80000000000 */
[----:B----4-:R-:W-:-:S04]  /*0fb0*/  FADD R5, R5, R16 ;  /* 0x0000001005057221 */ /* 0x010fc80000000000 */
[----:B------:R-:W-:Y:S01]  /*0fc0*/  FADD R5, R5, R20 ;  /* 0x0000001405057221 */ /* 0x000fe20000000000 */
[----:B------:R-:W-:Y:S06]  /*0fd0*/  BRA.U UP0, `(.L_x_3) ;  /* 0xfffffff900f07547 */ /* 0x000fec000b83ffff */
.L_x_2:
[----:B------:R-:W-:Y:S05]  /*0fe0*/  BRA.U !UP1, `(.L_x_1) ;  /* 0x0000000509087547 */ /* 0x000fea000b800000 */
[----:B------:R-:W-:Y:S02]  /*0ff0*/  UISETP.NE.AND UP0, UPT, UR5, 0x1, UPT ;  /* 0x000000010500788c */ /* 0x000fe4000bf05270 */
[----:B------:R-:W-:-:S04]  /*1000*/  ULOP3.LUT UR4, UR4, 0x1, URZ, 0xc0, !UPT ;  /* 0x0000000104047892 */ /* 0x000fc8000f8ec0ff */
[----:B------:R-:W-:-:S03]  /*1010*/  UISETP.NE.U32.AND UP1, UPT, UR4, 0x1, UPT ;  /* 0x000000010400788c */ /* 0x000fc6000bf25070 */
[----:B------:R-:W-:Y:S08]  /*1020*/  BRA.U !UP0, `(.L_x_4) ;  /* 0x0000000108987547 */ /* 0x000ff0000b800000 */
[----:B------:R-:W0:Y:S01]  /*1030*/  LDC.S8 R6, c[0x3][R13+0x49] ;  /* 0x00c012400d067b82 */ /* 0x000e220000000200 */
[----:B------:R-:W1:Y:S07]  /*1040*/  LDCU.64 UR4, c[0x0][0x390] ;  /* 0x00007200ff0477ac */ /* 0x000e6e0008000a00 */
[----:B------:R-:W2:Y:S08]  /*1050*/  LDC.S8 R4, c[0x3][R13+0x48] ;  /* 0x00c012000d047b82 */ /* 0x000eb00000000200 */
[----:B------:R-:W3:Y:S08]  /*1060*/  LDC.S8 R8, c[0x3][R13+0x4a] ;  /* 0x00c012800d087b82 */ /* 0x000ef00000000200 */
[----:B------:R-:W4:Y:S01]  /*1070*/  LDC.S8 R10, c[0x3][R13+0x4b] ;  /* 0x00c012c00d0a7b82 */ /* 0x000f220000000200 */
[----:B0-----:R-:W-:-:S06]  /*1080*/  IMAD.IADD R6, R1, 0x1, R6 ;  /* 0x0000000101067824 */ /* 0x001fcc00078e0206 */
[----:B------:R-:W5:Y:S01]  /*1090*/  LDL.U8 R6, [R6+-0x61] ;  /* 0xffff9f0006067983 */ /* 0x000f620000100000 */
[----:B------:R-:W0:Y:S01]  /*10a0*/  LDC.S8 R12, c[0x3][R13+0x4c] ;  /* 0x00c013000d0c7b82 */ /* 0x000e220000000200 */
[----:B--2---:R-:W-:-:S06]  /*10b0*/  IMAD.IADD R4, R1, 0x1, R4 ;  /* 0x0000000101047824 */ /* 0x004fcc00078e0204 */
[----:B------:R-:W2:Y:S01]  /*10c0*/  LDL.S8 R4, [R4+-0x61] ;  /* 0xffff9f0004047983 */ /* 0x000ea20000100200 */
[----:B---3--:R-:W-:-:S06]  /*10d0*/  IMAD.IADD R8, R1, 0x1, R8 ;  /* 0x0000000101087824 */ /* 0x008fcc00078e0208 */
[----:B------:R-:W3:Y:S01]  /*10e0*/  LDL.S8 R8, [R8+-0x61] ;  /* 0xffff9f0008087983 */ /* 0x000ee20000100200 */
[----:B----4-:R-:W-:-:S06]  /*10f0*/  IMAD.IADD R10, R1, 0x1, R10 ;  /* 0x00000001010a7824 */ /* 0x010fcc00078e020a */
[----:B------:R-:W4:Y:S01]  /*1100*/  LDL.S8 R10, [R10+-0x61] ;  /* 0xffff9f000a0a7983 */ /* 0x000f220000100200 */
[----:B0-----:R-:W-:-:S06]  /*1110*/  IMAD.IADD R12, R1, 0x1, R12 ;  /* 0x00000001010c7824 */ /* 0x001fcc00078e020c */
[----:B------:R-:W4:Y:S01]  /*1120*/  LDL.S8 R12, [R12+-0x61] ;  /* 0xffff9f000c0c7983 */ /* 0x000f220000100200 */
[C---:B-----5:R-:W-:Y:S02]  /*1130*/  PRMT R15, R6.reuse, 0x8880, RZ ;  /* 0x00008880060f7816 */ /* 0x060fe400000000ff */
[----:B------:R-:W-:-:S03]  /*1140*/  PRMT R17, R6, 0x8880, RZ ;  /* 0x0000888006117816 */ /* 0x000fc600000000ff */
[----:B--2---:R-:W-:Y:S02]  /*1150*/  IMAD R15, R4, 0x1a, R15 ;  /* 0x0000001a040f7824 */ /* 0x004fe400078e020f */
[--C-:B---3--:R-:W-:Y:S02]  /*1160*/  IMAD R17, R17, 0x1a, R8.reuse ;  /* 0x0000001a11117824 */ /* 0x108fe400078e0208 */
[----:B------:R-:W-:Y:S02]  /*1170*/  IMAD R15, R15, 0x1a, R8 ;  /* 0x0000001a0f0f7824 */ /* 0x000fe400078e0208 */
[--C-:B----4-:R-:W-:Y:S02]  /*1180*/  IMAD R17, R17, 0x1a, R10.reuse ;  /* 0x0000001a11117824 */ /* 0x110fe400078e020a */
[----:B------:R-:W-:Y:S01]  /*1190*/  IMAD R6, R15, 0x1a, R10 ;  /* 0x0000001a0f067824 */ /* 0x000fe200078e020a */
[----:B------:R-:W-:-:S04]  /*11a0*/  IADD3 R15, P0, PT, RZ, RZ, RZ ;  /* 0x000000ffff0f7210 */ /* 0x000fc80007f1e0ff */
[----:B------:R-:W-:Y:S01]  /*11b0*/  IADD3.X R6, PT, PT, R6, -0x1b0e07, RZ, P0, !PT ;  /* 0xffe4f1f906067810 */ /* 0x000fe200007fe4ff */
[----:B------:R-:W-:-:S03]  /*11c0*/  IMAD R4, R17, 0x1a, R12 ;  /* 0x0000001a11047824 */ /* 0x000fc600078e020c */
[C---:B------:R-:W-:Y:S02]  /*11d0*/  SHF.R.S64 R14, R15.reuse, 0x1e, R6 ;  /* 0x0000001e0f0e7819 */ /* 0x040fe40000001006 */
[----:B------:R-:W-:Y:S02]  /*11e0*/  IADD3.X R4, PT, PT, R4, -0x1b0e07, RZ, P0, !PT ;  /* 0xffe4f1f904047810 */ /* 0x000fe400007fe4ff */
[----:B-1----:R-:W-:Y:S02]  /*11f0*/  IADD3 R14, P0, PT, R14, UR4, RZ ;  /* 0x000000040e0e7c10 */ /* 0x002fe4000ff1e0ff */
[----:B------:R-:W-:Y:S02]  /*1200*/  SHF.R.S64 R16, R15, 0x1e, R4 ;  /* 0x0000001e0f107819 */ /* 0x000fe40000001004 */
[----:B------:R-:W-:Y:S02]  /*1210*/  LEA.HI.X.SX32 R15, R6, UR5, 0x2, P0 ;  /* 0x00000005060f7c11 */ /* 0x000fe400080f16ff */
[----:B------:R-:W-:-:S03]  /*1220*/  IADD3 R16, P1, PT, R16, UR4, RZ ;  /* 0x0000000410107c10 */ /* 0x000fc6000ff3e0ff */
[----:B------:R-:W2:Y:S01]  /*1230*/  LDG.E R14, desc[UR8][R14.64] ;  /* 0x000000080e0e7981 */ /* 0x000ea2000c1e1900 */
[----:B------:R-:W-:-:S05]  /*1240*/  LEA.HI.X.SX32 R17, R4, UR5, 0x2, P1 ;  /* 0x0000000504117c11 */ /* 0x000fca00088f16ff */
[----:B------:R-:W3:Y:S01]  /*1250*/  LDG.E R16, desc[UR8][R16.64] ;  /* 0x0000000810107981 */ /* 0x000ee2000c1e1900 */
[----:B------:R-:W-:Y:S01]  /*1260*/  IADD3 R13, PT, PT, R13, 0x2, RZ ;  /* 0x000000020d0d7810 */ /* 0x000fe20007ffe0ff */
[----:B--2---:R-:W-:-:S04]  /*1270*/  FADD R5, R5, R14 ;  /* 0x0000000e05057221 */ /* 0x004fc80000000000 */
[----:B---3--:R-:W-:-:S07]  /*1280*/  FADD R5, R5, R16 ;  /* 0x0000001005057221 */ /* 0x008fce0000000000 */
.L_x_4:
[----:B------:R-:W-:Y:S05]  /*1290*/  BRA.U UP1, `(.L_x_1) ;  /* 0x00000001015c7547 */ /* 0x000fea000b800000 */
[----:B------:R-:W0:Y:S01]  /*12a0*/  LDC.S8 R4, c[0x3][R13+0x48] ;  /* 0x00c012000d047b82 */ /* 0x000e220000000200 */
[----:B------:R-:W1:Y:S07]  /*12b0*/  LDCU.64 UR4, c[0x0][0x390] ;  /* 0x00007200ff0477ac */ /* 0x000e6e0008000a00 */
[----:B------:R-:W2:Y:S08]  /*12c0*/  LDC.S8 R6, c[0x3][R13+0x49] ;  /* 0x00c012400d067b82 */ /* 0x000eb00000000200 */
[----:B------:R-:W3:Y:S08]  /*12d0*/  LDC.S8 R8, c[0x3][R13+0x4a] ;  /* 0x00c012800d087b82 */ /* 0x000ef00000000200 */
[----:B------:R-:W4:Y:S01]  /*12e0*/  LDC.S8 R10, c[0x3][R13+0x4b] ;  /* 0x00c012c00d0a7b82 */ /* 0x000f220000000200 */
[----:B0-----:R-:W-:-:S05]  /*12f0*/  IMAD.IADD R12, R1, 0x1, R4 ;  /* 0x00000001010c7824 */ /* 0x001fca00078e0204 */
[----:B------:R-:W5:Y:S01]  /*1300*/  LDL.S8 R4, [R12+-0x61] ;  /* 0xffff9f000c047983 */ /* 0x000f620000100200 */
[----:B--2---:R-:W-:-:S05]  /*1310*/  IMAD.IADD R14, R1, 0x1, R6 ;  /* 0x00000001010e7824 */ /* 0x004fca00078e0206 */
[----:B------:R-:W5:Y:S01]  /*1320*/  LDL.S8 R15, [R14+-0x61] ;  /* 0xffff9f000e0f7983 */ /* 0x000f620000100200 */
[----:B---3--:R-:W-:-:S06]  /*1330*/  IMAD.IADD R6, R1, 0x1, R8 ;  /* 0x0000000101067824 */ /* 0x008fcc00078e0208 */
[----:B------:R-:W2:Y:S01]  /*1340*/  LDL.S8 R6, [R6+-0x61] ;  /* 0xffff9f0006067983 */ /* 0x000ea20000100200 */
[----:B----4-:R-:W-:-:S06]  /*1350*/  IMAD.IADD R8, R1, 0x1, R10 ;  /* 0x0000000101087824 */ /* 0x010fcc00078e020a */
[----:B------:R-:W3:Y:S01]  /*1360*/  LDL.S8 R8, [R8+-0x61] ;  /* 0xffff9f0008087983 */ /* 0x000ee20000100200 */
[----:B------:R-:W-:Y:S01]  /*1370*/  IADD3 R13, P0, PT, RZ, RZ, RZ ;  /* 0x000000ffff0d7210 */ /* 0x000fe20007f1e0ff */
[----:B-----5:R-:W-:-:S04]  /*1380*/  IMAD R15, R4, 0x1a, R15 ;  /* 0x0000001a040f7824 */ /* 0x020fc800078e020f */
[----:B--2---:R-:W-:-:S04]  /*1390*/  IMAD R15, R15, 0x1a, R6 ;  /* 0x0000001a0f0f7824 */ /* 0x004fc800078e0206 */
[----:B---3--:R-:W-:-:S05]  /*13a0*/  IMAD R4, R15, 0x1a, R8 ;  /* 0x0000001a0f047824 */ /* 0x008fca00078e0208 */
[----:B------:R-:W-:-:S04]  /*13b0*/  IADD3.X R4, PT, PT, R4, -0x1b0e07, RZ, P0, !PT ;  /* 0xffe4f1f904047810 */ /* 0x000fc800007fe4ff */
[----:B------:R-:W-:-:S04]  /*13c0*/  SHF.R.S64 R12, R13, 0x1e, R4 ;  /* 0x0000001e0d0c7819 */ /* 0x000fc80000001004 */
[----:B-1----:R-:W-:-:S04]  /*13d0*/  IADD3 R12, P0, PT, R12, UR4, RZ ;  /* 0x000000040c0c7c10 */ /* 0x002fc8000ff1e0ff */
[----:B------:R-:W-:-:S05]  /*13e0*/  LEA.HI.X.SX32 R13, R4, UR5, 0x2, P0 ;  /* 0x00000005040d7c11 */ /* 0x000fca00080f16ff */
[----:B------:R-:W2:Y:S02]  /*13f0*/  LDG.E R12, desc[UR8][R12.64] ;  /* 0x000000080c0c7981 */ /* 0x000ea4000c1e1900 */
[----:B--2---:R-:W-:-:S07]  /*1400*/  FADD R5, R5, R12 ;  /* 0x0000000c05057221 */ /* 0x004fce0000000000 */
.L_x_1:
[----:B------:R-:W2:Y:S04]  /*1410*/  LDL.U8 R4, [R1] ;  /* 0x0000000001047983 */ /* 0x000ea80000100000 */
[----:B------:R-:W3:Y:S04]  /*1420*/  LDL.U8 R6, [R1+0x1] ;  /* 0x0000010001067983 */ /* 0x000ee80000100000 */
[----:B------:R-:W4:Y:S04]  /*1430*/  LDL.U8 R8, [R1+0x2] ;  /* 0x0000020001087983 */ /* 0x000f280000100000 */
[----:B------:R-:W5:Y:S04]  /*1440*/  LDL.U8 R10, [R1+0x3] ;  /* 0x00000300010a7983 */ /* 0x000f680000100000 */
        /* <DEDUP_REMOVED lines=15> */
[----:B--2---:R-:W-:Y:S04]  /*1540*/  STL.U8 [R1+0x1a], R4 ;  /* 0x00001a0401007387 */ /* 0x004fe80000100000 */
[----:B---3--:R0:W-:Y:S04]  /*1550*/  STL.U8 [R1+0x1b], R6 ;  /* 0x00001b0601007387 */ /* 0x0081e80000100000 */
[----:B----4-:R1:W-:Y:S04]  /*1560*/  STL.U8 [R1+0x1c], R8 ;  /* 0x00001c0801007387 */ /* 0x0103e80000100000 */
[----:B-----5:R2:W-:Y:S04]  /*1570*/  STL.U8 [R1+0x1d], R10 ;  /* 0x00001d0a01007387 */ /* 0x0205e80000100000 */
[----:B------:R3:W-:Y:S04]  /*1580*/  STL.U8 [R1+0x1e], R12 ;  /* 0x00001e0c01007387 */ /* 0x0007e80000100000 */
[----:B------:R4:W-:Y:S04]  /*1590*/  STL.U8 [R1+0x1f], R14 ;  /* 0x00001f0e01007387 */ /* 0x0009e80000100000 */
[----:B------:R5:W-:Y:S04]  /*15a0*/  STL.U8 [R1+0x20], R16 ;  /* 0x0000201001007387 */ /* 0x000be80000100000 */
[----:B0-----:R-:W5:Y:S04]  /*15b0*/  LDL.U8 R6, [R1+0xc] ;  /* 0x00000c0001067983 */ /* 0x001f680000100000 */
[----:B-1----:R-:W5:Y:S04]  /*15c0*/  LDL.U8 R8, [R1+0xd] ;  /* 0x00000d0001087983 */ /* 0x002f680000100000 */
[----:B--2---:R-:W2:Y:S04]  /*15d0*/  LDL.U8 R10, [R1+0xe] ;  /* 0x00000e00010a7983 */ /* 0x004ea80000100000 */
[----:B---3--:R-:W3:Y:S04]  /*15e0*/  LDL.U8 R12, [R1+0xf] ;  /* 0x00000f00010c7983 */ /* 0x008ee80000100000 */
[----:B----4-:R-:W4:Y:S04]  /*15f0*/  LDL.U8 R14, [R1+0x10] ;  /* 0x00001000010e7983 */ /* 0x010f280000100000 */
[----:B-----5:R-:W5:Y:S04]  /*1600*/  LDL.U8 R16, [R1+0x11] ;  /* 0x0000110001107983 */ /* 0x020f680000100000 */
[----:B------:R-:W5:Y:S04]  /*1610*/  LDL.U8 R4, [R1+0x19] ;  /* 0x0000190001047983 */ /* 0x000f680000100000 */
[----:B------:R0:W-:Y:S04]  /*1620*/  STL.U8 [R1+0x21], R18 ;  /* 0x0000211201007387 */ /* 0x0001e80000100000 */
        /* <DEDUP_REMOVED lines=10> */
[----:B------:R0:W-:Y:S01]  /*16d0*/  STL.U8 [R1+0x32], R23 ;  /* 0x0000321701007387 */ /* 0x0001e20000100000 */
[----:B------:R-:W-:-:S03]  /*16e0*/  UISETP.GT.AND UP0, UPT, UR10, 0x3, UPT ;  /* 0x000000030a00788c */ /* 0x000fc6000bf04270 */
[----:B------:R0:W-:Y:S04]  /*16f0*/  STL.U8 [R1+0x26], R6 ;  /* 0x0000260601007387 */ /* 0x0001e80000100000 */
[----:B------:R0:W-:Y:S04]  /*1700*/  STL.U8 [R1+0x27], R8 ;  /* 0x0000270801007387 */ /* 0x0001e80000100000 */
[----:B--2---:R0:W-:Y:S04]  /*1710*/  STL.U8 [R1+0x28], R10 ;  /* 0x0000280a01007387 */ /* 0x0041e80000100000 */
[----:B---3--:R0:W-:Y:S04]  /*1720*/  STL.U8 [R1+0x29], R12 ;  /* 0x0000290c01007387 */ /* 0x0081e80000100000 */
[----:B----4-:R0:W-:Y:S04]  /*1730*/  STL.U8 [R1+0x2a], R14 ;  /* 0x00002a0e01007387 */ /* 0x0101e80000100000 */
[----:B-----5:R0:W-:Y:S04]  /*1740*/  STL.U8 [R1+0x2b], R16 ;  /* 0x00002b1001007387 */ /* 0x0201e80000100000 */
[----:B------:R0:W-:Y:S01]  /*1750*/  STL.U8 [R1+0x33], R4 ;  /* 0x0000330401007387 */ /* 0x0001e20000100000 */
[----:B------:R-:W-:Y:S05]  /*1760*/  BRA.U UP0, `(.L_x_5) ;  /* 0x0000000500cc7547 */ /* 0x000fea000b800000 */
[----:B0-----:R-:W-:Y:S01]  /*1770*/  IMAD.MOV.U32 R15, RZ, RZ, R5 ;  /* 0x000000ffff0f7224 */ /* 0x001fe200078e0005 */
[----:B------:R-:W-:-:S06]  /*1780*/  UMOV UR4, URZ ;  /* 0x000000ff00047c82 */ /* 0x000fcc0008000000 */
.L_x_11:
[----:B01----:R-:W-:Y:S01]  /*1790*/  SHF.R.U32.HI R4, RZ, 0x2, R3 ;  /* 0x00000002ff047819 */ /* 0x003fe20000011603 */
[----:B------:R-:W-:Y:S01]  /*17a0*/  IMAD.MOV.U32 R8, RZ, RZ, R0 ;  /* 0x000000ffff087224 */ /* 0x000fe200078e0000 */
[----:B------:R-:W-:Y:S01]  /*17b0*/  BSSY.RECONVERGENT B0, `(.L_x_6) ;  /* 0x0000025000007945 */ /* 0x000fe20003800200 */
[----:B------:R-:W-:Y:S01]  /*17c0*/  VIADD R11, R11, 0x587c5 ;  /* 0x000587c50b0b7836 */ /* 0x000fe20000000000 */
[----:B------:R-:W-:Y:S01]  /*17d0*/  LOP3.LUT R4, R4, R3, RZ, 0x3c, !PT ;  /* 0x0000000304047212 */ /* 0x000fe200078e3cff */
[----:B------:R-:W-:Y:S01]  /*17e0*/  UIADD3 UR4, UPT, UPT, UR4, 0x1, URZ ;  /* 0x0000000104047890 */ /* 0x000fe2000fffe0ff */
[----:B------:R-:W-:-:S03]  /*17f0*/  SHF.L.U32 R3, R0, 0x4, RZ ;  /* 0x0000000400037819 */ /* 0x000fc600000006ff */
[----:B------:R-:W-:Y:S01]  /*1800*/  IMAD.SHL.U32 R6, R4, 0x2, RZ ;  /* 0x0000000204067824 */ /* 0x000fe200078e00ff */
[----:B------:R-:W-:-:S04]  /*1810*/  UISETP.NE.AND UP0, UPT, UR4, 0x7530, UPT ;  /* 0x000075300400788c */ /* 0x000fc8000bf05270 */
[----:B------:R-:W-:Y:S02]  /*1820*/  LOP3.LUT R3, R0, R3, R6, 0x96, !PT ;  /* 0x0000000300037212 */ /* 0x000fe400078e9606 */
[----:B------:R-:W-:Y:S02]  /*1830*/  MOV R6, R2 ;  /* 0x0000000200067202 */ /* 0x000fe40000000f00 */
[----:B------:R-:W-:-:S05]  /*1840*/  LOP3.LUT R0, R3, R4, RZ, 0x3c, !PT ;  /* 0x0000000403007212 */ /* 0x000fca00078e3cff */
[----:B------:R-:W-:-:S04]  /*1850*/  IMAD.IADD R4, R0, 0x1, R11 ;  /* 0x0000000100047824 */ /* 0x000fc800078e020b */
[----:B------:R-:W-:-:S05]  /*1860*/  IMAD.HI.U32 R3, R4, 0x4ec4ec4f, RZ ;  /* 0x4ec4ec4f04037827 */ /* 0x000fca00078e00ff */
[----:B------:R-:W-:-:S05]  /*1870*/  SHF.R.U32.HI R3, RZ, 0x3, R3 ;  /* 0x00000003ff037819 */ /* 0x000fca0000011603 */
[----:B------:R-:W-:Y:S02]  /*1880*/  IMAD R4, R3, -0x1a, R4 ;  /* 0xffffffe603047824 */ /* 0x000fe400078e0204 */
[----:B------:R-:W-:Y:S02]  /*1890*/  IMAD.MOV.U32 R3, RZ, RZ, R7 ;  /* 0x000000ffff037224 */ /* 0x000fe400078e0007 */
[----:B------:R-:W-:Y:S02]  /*18a0*/  IMAD.MOV.U32 R7, RZ, RZ, R9 ;  /* 0x000000ffff077224 */ /* 0x000fe400078e0009 */
[----:B------:R-:W-:Y:S02]  /*18b0*/  IMAD.MOV.U32 R2, RZ, RZ, R3 ;  /* 0x000000ffff027224 */ /* 0x000fe400078e0003 */
[----:B------:R-:W-:-:S07]  /*18c0*/  IMAD.MOV.U32 R9, RZ, RZ, R8 ;  /* 0x000000ffff097224 */ /* 0x000fce00078e0008 */
.L_x_7:
[----:B------:R-:W-:Y:S01]  /*18d0*/  SHF.R.U32.HI R3, RZ, 0x2, R6 ;  /* 0x00000002ff037819 */ /* 0x000fe20000011606 */
[----:B------:R-:W-:Y:S01]  /*18e0*/  IMAD.MOV.U32 R10, RZ, RZ, R2 ;  /* 0x000000ffff0a7224 */ /* 0x000fe200078e0002 */
[----:B------:R-:W-:Y:S01]  /*18f0*/  IADD3 R11, PT, PT, R11, 0x587c5, RZ ;  /* 0x000587c50b0b7810 */ /* 0x000fe20007ffe0ff */
[----:B------:R-:W-:Y:S01]  /*1900*/  IMAD.MOV.U32 R2, RZ, RZ, R7 ;  /* 0x000000ffff027224 */ /* 0x000fe200078e0007 */
[----:B------:R-:W-:Y:S01]  /*1910*/  LOP3.LUT R3, R3, R6, RZ, 0x3c, !PT ;  /* 0x0000000603037212 */ /* 0x000fe200078e3cff */
[----:B------:R-:W-:Y:S02]  /*1920*/  IMAD.SHL.U32 R6, R0, 0x10, RZ ;  /* 0x0000001000067824 */ /* 0x000fe400078e00ff */
[----:B------:R-:W-:Y:S01]  /*1930*/  IMAD.MOV.U32 R7, RZ, RZ, R9 ;  /* 0x000000ffff077224 */ /* 0x000fe200078e0009 */
[----:B------:R-:W-:Y:S01]  /*1940*/  MOV R9, R0 ;  /* 0x0000000000097202 */ /* 0x000fe20000000f00 */
[----:B------:R-:W-:-:S05]  /*1950*/  IMAD.SHL.U32 R13, R3, 0x2, RZ ;  /* 0x00000002030d7824 */ /* 0x000fca00078e00ff */
[----:B------:R-:W-:-:S04]  /*1960*/  LOP3.LUT R6, R0, R6, R13, 0x96, !PT ;  /* 0x0000000600067212 */ /* 0x000fc800078e960d */
[----:B------:R-:W-:-:S05]  /*1970*/  LOP3.LUT R8, R6, R3, RZ, 0x3c, !PT ;  /* 0x0000000306087212 */ /* 0x000fca00078e3cff */
[--C-:B------:R-:W-:Y:S02]  /*1980*/  IMAD.IADD R3, R11, 0x1, R8.reuse ;  /* 0x000000010b037824 */ /* 0x100fe400078e0208 */
[----:B------:R-:W-:Y:S02]  /*1990*/  IMAD.MOV.U32 R0, RZ, RZ, R8 ;  /* 0x000000ffff007224 */ /* 0x000fe400078e0008 */
[----:B------:R-:W-:-:S05]  /*19a0*/  IMAD.HI.U32 R6, R3, 0x4ec4ec4f, RZ ;  /* 0x4ec4ec4f03067827 */ /* 0x000fca00078e00ff */
[----:B------:R-:W-:-:S05]  /*19b0*/  SHF.R.U32.HI R6, RZ, 0x3, R6 ;  /* 0x00000003ff067819 */ /* 0x000fca0000011606 */
[----:B------:R-:W-:Y:S02]  /*19c0*/  IMAD R3, R6, -0x1a, R3 ;  /* 0xffffffe606037824 */ /* 0x000fe400078e0203 */
[----:B------:R-:W-:-:S03]  /*19d0*/  IMAD.MOV.U32 R6, RZ, RZ, R10 ;  /* 0x000000ffff067224 */ /* 0x000fc600078e000a */
[----:B------:R-:W-:-:S13]  /*19e0*/  ISETP.NE.AND P0, PT, R4, R3, PT ;  /* 0x000000030400720c */ /* 0x000fda0003f05270 */
[----:B------:R-:W-:Y:S05]  /*19f0*/  @!P0 BRA `(.L_x_7) ;  /* 0xfffffffc00b48947 */ /* 0x000fea000383ffff */
[----:B------:R-:W-:Y:S05]  /*1a00*/  BSYNC.RECONVERGENT B0 ;  /* 0x0000000000007941 */ /* 0x000fea0003800200 */
.L_x_6:
[C---:B------:R-:W-:Y:S02]  /*1a10*/  IMAD.IADD R17, R1.reuse, 0x1, R3 ;  /* 0x0000000101117824 */ /* 0x040fe400078e0203 */
[----:B------:R-:W-:-:S03]  /*1a20*/  IMAD.IADD R13, R1, 0x1, R4 ;  /* 0x00000001010d7824 */ /* 0x000fc600078e0204 */
[----:B------:R-:W2:Y:S04]  /*1a30*/  LDL.U8 R4, [R17] ;  /* 0x0000000011047983 */ /* 0x000ea80000100000 */
[----:B------:R-:W3:Y:S01]  /*1a40*/  LDL.U8 R6, [R13] ;  /* 0x000000000d067983 */ /* 0x000ee20000100000 */
[----:B------:R-:W-:Y:S01]  /*1a50*/  FSETP.GEU.AND P0, PT, R15, RZ, PT ;  /* 0x000000ff0f00720b */ /* 0x000fe20003f0e000 */
[----:B------:R-:W-:Y:S01]  /*1a60*/  BSSY.RECONVERGENT B0, `(.L_x_8) ;  /* 0x0000041000007945 */ /* 0x000fe20003800200 */
[----:B------:R-:W-:Y:S01]  /*1a70*/  IMAD.MOV.U32 R3, RZ, RZ, R10 ;  /* 0x000000ffff037224 */ /* 0x000fe200078e000a */
[----:B--2---:R0:W-:Y:S04]  /*1a80*/  STL.U8 [R13], R4 ;  /* 0x000000040d007387 */ /* 0x0041e80000100000 */
[----:B---3--:R0:W-:Y:S06]  /*1a90*/  STL.U8 [R17], R6 ;  /* 0x0000000611007387 */ /* 0x0081ec0000100000 */
[----:B------:R-:W-:Y:S05]  /*1aa0*/  @P0 BRA `(.L_x_9) ;  /* 0x0000000000e40947 */ /* 0x000fea0003800000 */
[----:B------:R-:W-:Y:S01]  /*1ab0*/  FSETP.GEU.AND P0, PT, R5, RZ, PT ;  /* 0x000000ff0500720b */ /* 0x000fe20003f0e000 */
[----:B------:R-:W-:-:S12]  /*1ac0*/  IMAD.MOV.U32 R15, RZ, RZ, RZ ;  /* 0x000000ffff0f7224 */ /* 0x000fd800078e00ff */
[----:B------:R-:W-:Y:S05]  /*1ad0*/  @P0 BRA `(.L_x_10) ;  /* 0x0000000000e40947 */ /* 0x000fea0003800000 */
[----:B0-----:R-:W2:Y:S04]  /*1ae0*/  LDL.U8 R4, [R1] ;  /* 0x0000000001047983 */ /* 0x001ea80000100000 */
        /* <DEDUP_REMOVED lines=44> */
[----:B------:R-:W-:-:S03]  /*1db0*/  HFMA2 R5, -RZ, RZ, 0, 0 ;  /* 0x00000000ff057431 */ /* 0x000fc600000001ff */
[----:B------:R1:W-:Y:S04]  /*1dc0*/  STL.U8 [R1+0x26], R6 ;  /* 0x0000260601007387 */ /* 0x0003e80000100000 */
[----:B------:R1:W-:Y:S04]  /*1dd0*/  STL.U8 [R1+0x27], R8 ;  /* 0x0000270801007387 */ /* 0x0003e80000100000 */
[----:B--2---:R1:W-:Y:S04]  /*1de0*/  STL.U8 [R1+0x28], R10 ;  /* 0x0000280a01007387 */ /* 0x0043e80000100000 */
[----:B---3--:R1:W-:Y:S04]  /*1df0*/  STL.U8 [R1+0x29], R12 ;  /* 0x0000290c01007387 */ /* 0x0083e80000100000 */
[----:B----4-:R1:W-:Y:S04]  /*1e00*/  STL.U8 [R1+0x2a], R14 ;  /* 0x00002a0e01007387 */ /* 0x0103e80000100000 */
[----:B-----5:R1:W-:Y:S04]  /*1e10*/  STL.U8 [R1+0x2b], R16 ;  /* 0x00002b1001007387 */ /* 0x0203e80000100000 */
[----:B------:R1:W-:Y:S01]  /*1e20*/  STL.U8 [R1+0x33], R4 ;  /* 0x0000330401007387 */ /* 0x0003e20000100000 */
[----:B------:R-:W-:Y:S05]  /*1e30*/  BRA `(.L_x_10) ;  /* 0x00000000000c7947 */ /* 0x000fea0003800000 */
.L_x_9:
[----:B0-----:R-:W2:Y:S04]  /*1e40*/  LDL.U8 R4, [R13] ;  /* 0x000000000d047983 */ /* 0x001ea80000100000 */
[----:B------:R0:W-:Y:S04]  /*1e50*/  STL.U8 [R13], R6 ;  /* 0x000000060d007387 */ /* 0x0001e80000100000 */
[----:B--2---:R0:W-:Y:S02]  /*1e60*/  STL.U8 [R17], R4 ;  /* 0x0000000411007387 */ /* 0x0041e40000100000 */
.L_x_10:
[----:B------:R-:W-:Y:S05]  /*1e70*/  BSYNC.RECONVERGENT B0 ;  /* 0x0000000000007941 */ /* 0x000fea0003800200 */
.L_x_8:
[----:B------:R-:W-:Y:S05]  /*1e80*/  BRA.U UP0, `(.L_x_11) ;  /* 0xfffffff900407547 */ /* 0x000fea000b83ffff */
[----:B------:R-:W-:Y:S05]  /*1e90*/  BRA `(.L_x_12) ;  /* 0x0000001000647947 */ /* 0x000fea0003800000 */
.L_x_5:
[----:B0-----:R-:W0:Y:S01]  /*1ea0*/  LDC.S8 R8, c[0x3][0x49] ;  /* 0x00c01240ff087b82 */ /* 0x001e220000000200 */
[----:B------:R-:W-:Y:S01]  /*1eb0*/  IMAD.MOV.U32 R6, RZ, RZ, R5 ;  /* 0x000000ffff067224 */ /* 0x000fe200078e0005 */
[----:B------:R-:W-:-:S06]  /*1ec0*/  UMOV UR4, URZ ;  /* 0x000000ff00047c82 */ /* 0x000fcc0008000000 */
[----:B------:R-:W1:Y:S01]  /*1ed0*/  LDC.S8 R10, c[0x3][0x4a] ;  /* 0x00c01280ff0a7b82 */ /* 0x000e620000000200 */
[C---:B0-----:R-:W-:Y:S02]  /*1ee0*/  IMAD.IADD R8, R1.reuse, 0x1, R8 ;  /* 0x0000000101087824 */ /* 0x041fe400078e0208 */
[----:B-1----:R-:W-:-:S07]  /*1ef0*/  IMAD.IADD R10, R1, 0x1, R10 ;  /* 0x00000001010a7824 */ /* 0x002fce00078e020a */
.L_x_22:
[----:B-1----:R-:W-:Y:S01]  /*1f00*/  SHF.R.U32.HI R4, RZ, 0x2, R3 ;  /* 0x00000002ff047819 */ /* 0x002fe20000011603 */
[----:B0--3--:R-:W-:Y:S01]  /*1f10*/  IMAD.SHL.U32 R13, R0, 0x10, RZ ;  /* 0x00000010000d7824 */ /* 0x009fe200078e00ff */
[----:B------:R-:W-:Y:S01]  /*1f20*/  IADD3 R11, PT, PT, R11, 0x587c5, RZ ;  /* 0x000587c50b0b7810 */ /* 0x000fe20007ffe0ff */
[----:B------:R-:W-:Y:S01]  /*1f30*/  BSSY.RECONVERGENT B0, `(.L_x_13) ;  /* 0x0000024000007945 */ /* 0x000fe20003800200 */
[----:B------:R-:W-:Y:S01]  /*1f40*/  LOP3.LUT R3, R4, R3, RZ, 0x3c, !PT ;  /* 0x0000000304037212 */ /* 0x000fe200078e3cff */
[----:B------:R-:W-:Y:S01]  /*1f50*/  UIADD3 UR4, UPT, UPT, UR4, 0x1, URZ ;  /* 0x0000000104047890 */ /* 0x000fe2000fffe0ff */
[----:B------:R-:W-:-:S03]  /*1f60*/  IMAD.MOV.U32 R21, RZ, RZ, R6 ;  /* 0x000000ffff157224 */ /* 0x000fc600078e0006 */
[----:B------:R-:W-:Y:S01]  /*1f70*/  IMAD.SHL.U32 R4, R3, 0x2, RZ ;  /* 0x0000000203047824 */ /* 0x000fe200078e00ff */
[----:B------:R-:W-:-:S04]  /*1f80*/  UISETP.NE.AND UP0, UPT, UR4, 0x7530, UPT ;  /* 0x000075300400788c */ /* 0x000fc8000bf05270 */
[----:B------:R-:W-:Y:S01]  /*1f90*/  LOP3.LUT R12, R0, R13, R4, 0x96, !PT ;  /* 0x0000000d000c7212 */ /* 0x000fe200078e9604 */
[----:B------:R-:W-:-:S03]  /*1fa0*/  IMAD.MOV.U32 R4, RZ, RZ, R0 ;  /* 0x000000ffff047224 */ /* 0x000fc600078e0000 */
[----:B------:R-:W-:Y:S01]  /*1fb0*/  LOP3.LUT R0, R12, R3, RZ, 0x3c, !PT ;  /* 0x000000030c007212 */ /* 0x000fe200078e3cff */
[----:B------:R-:W-:Y:S01]  /*1fc0*/  IMAD.MOV.U32 R12, RZ, RZ, R7 ;  /* 0x000000ffff0c7224 */ /* 0x000fe200078e0007 */
[----:B------:R-:W-:Y:S01]  /*1fd0*/  MOV R7, R9 ;  /* 0x0000000900077202 */ /* 0x000fe20000000f00 */
[----:B------:R-:W-:Y:S02]  /*1fe0*/  IMAD.MOV.U32 R9, RZ, RZ, R4 ;  /* 0x000000ffff097224 */ /* 0x000fe400078e0004 */
[----:B------:R-:W-:-:S04]  /*1ff0*/  IMAD.IADD R22, R0, 0x1, R11 ;  /* 0x0000000100167824 */ /* 0x000fc800078e020b */
[----:B------:R-:W-:-:S05]  /*2000*/  IMAD.HI.U32 R3, R22, 0x4ec4ec4f, RZ ;  /* 0x4ec4ec4f16037827 */ /* 0x000fca00078e00ff */
[----:B------:R-:W-:-:S05]  /*2010*/  SHF.R.U32.HI R3, RZ, 0x3, R3 ;  /* 0x00000003ff037819 */ /* 0x000fca0000011603 */
[----:B------:R-:W-:Y:S02]  /*2020*/  IMAD R22, R3, -0x1a, R22 ;  /* 0xffffffe603167824 */ /* 0x000fe400078e0216 */
[----:B------:R-:W-:Y:S02]  /*2030*/  IMAD.MOV.U32 R3, RZ, RZ, R2 ;  /* 0x000000ffff037224 */ /* 0x000fe400078e0002 */
[----:B------:R-:W-:-:S07]  /*2040*/  IMAD.MOV.U32 R2, RZ, RZ, R12 ;  /* 0x000000ffff027224 */ /* 0x000fce00078e000c */
.L_x_14:
[----:B------:R-:W-:Y:S01]  /*2050*/  SHF.R.U32.HI R4, RZ, 0x2, R3 ;  /* 0x00000002ff047819 */ /* 0x000fe20000011603 */
[----:B------:R-:W-:Y:S02]  /*2060*/  IMAD.SHL.U32 R6, R0, 0x10, RZ ;  /* 0x0000001000067824 */ /* 0x000fe400078e00ff */
[----:B------:R-:W-:Y:S01]  /*2070*/  VIADD R11, R11, 0x587c5 ;  /* 0x000587c50b0b7836 */ /* 0x000fe20000000000 */
[----:B------:R-:W-:-:S05]  /*2080*/  LOP3.LUT R4, R4, R3, RZ, 0x3c, !PT ;  /* 0x0000000304047212 */ /* 0x000fca00078e3cff */
[----:B------:R-:W-:-:S05]  /*2090*/  IMAD.SHL.U32 R3, R4, 0x2, RZ ;  /* 0x0000000204037824 */ /* 0x000fca00078e00ff */
[----:B------:R-:W-:-:S04]  /*20a0*/  LOP3.LUT R3, R0, R6, R3, 0x96, !PT ;  /* 0x0000000600037212 */ /* 0x000fc800078e9603 */
[----:B------:R-:W-:-:S04]  /*20b0*/  LOP3.LUT R4, R3, R4, RZ, 0x3c, !PT ;  /* 0x0000000403047212 */ /* 0x000fc800078e3cff */
[----:B------:R-:W-:-:S05]  /*20c0*/  IADD3 R20, PT, PT, R11, R4, RZ ;  /* 0x000000040b147210 */ /* 0x000fca0007ffe0ff */
[----:B------:R-:W-:-:S05]  /*20d0*/  IMAD.HI.U32 R3, R20, 0x4ec4ec4f, RZ ;  /* 0x4ec4ec4f14037827 */ /* 0x000fca00078e00ff */
[----:B------:R-:W-:-:S05]  /*20e0*/  SHF.R.U32.HI R3, RZ, 0x3, R3 ;  /* 0x00000003ff037819 */ /* 0x000fca0000011603 */
[----:B------:R-:W-:Y:S02]  /*20f0*/  IMAD R20, R3, -0x1a, R20 ;  /* 0xffffffe603147824 */ /* 0x000fe400078e0214 */
[----:B------:R-:W-:Y:S02]  /*2100*/  IMAD.MOV.U32 R3, RZ, RZ, R2 ;  /* 0x000000ffff037224 */ /* 0x000fe400078e0002 */
[----:B------:R-:W-:Y:S01]  /*2110*/  IMAD.MOV.U32 R2, RZ, RZ, R7 ;  /* 0x000000ffff027224 */ /* 0x000fe200078e0007 */
[----:B------:R-:W-:Y:S01]  /*2120*/  ISETP.NE.AND P0, PT, R22, R20, PT ;  /* 0x000000141600720c */ /* 0x000fe20003f05270 */
[----:B------:R-:W-:Y:S02]  /*2130*/  IMAD.MOV.U32 R7, RZ, RZ, R9 ;  /* 0x000000ffff077224 */ /* 0x000fe400078e0009 */
[----:B------:R-:W-:Y:S02]  /*2140*/  IMAD.MOV.U32 R9, RZ, RZ, R0 ;  /* 0x000000ffff097224 */ /* 0x000fe400078e0000 */
[----:B------:R-:W-:-:S08]  /*2150*/  IMAD.MOV.U32 R0, RZ, RZ, R4 ;  /* 0x000000ffff007224 */ /* 0x000fd000078e0004 */
[----:B------:R-:W-:Y:S05]  /*2160*/  @!P0 BRA `(.L_x_14) ;  /* 0xfffffffc00b88947 */ /* 0x000fea000383ffff */
[----:B------:R-:W-:Y:S05]  /*2170*/  BSYNC.RECONVERGENT B0 ;  /* 0x0000000000007941 */ /* 0x000fea0003800200 */
.L_x_13:
[C---:B------:R-:W-:Y:S01]  /*2180*/  IADD3 R20, PT, PT, R1.reuse, R20, RZ ;  /* 0x0000001401147210 */ /* 0x040fe20007ffe0ff */
[----:B------:R-:W-:Y:S01]  /*2190*/  IMAD.IADD R22, R1, 0x1, R22 ;  /* 0x0000000101167824 */ /* 0x000fe200078e0216 */
[----:B------:R-:W0:Y:S03]  /*21a0*/  LDCU UR5, c[0x3][0x2758] ;  /* 0x00c4eb00ff0577ac */ /* 0x000e260008000800 */
[----:B------:R-:W2:Y:S04]  /*21b0*/  LDL.U8 R13, [R20] ;  /* 0x00000000140d7983 */ /* 0x000ea80000100000 */
[----:B------:R-:W3:Y:S01]  /*21c0*/  LDL.U8 R23, [R22] ;  /* 0x0000000016177983 */ /* 0x000ee20000100000 */
[----:B------:R-:W-:-:S02]  /*21d0*/  IMAD.MOV.U32 R6, RZ, RZ, RZ ;  /* 0x000000ffff067224 */ /* 0x000fc400078e00ff */
[----:B------:R-:W-:Y:S01]  /*21e0*/  IMAD.MOV.U32 R17, RZ, RZ, RZ ;  /* 0x000000ffff117224 */ /* 0x000fe200078e00ff */
[----:B0-----:R-:W-:-:S04]  /*21f0*/  UIADD3 UR6, UPT, UPT, UR5, -0x4, URZ ;  /* 0xfffffffc05067890 */ /* 0x001fc8000fffe0ff */
[----:B------:R-:W-:Y:S01]  /*2200*/  UISETP.GE.U32.AND UP1, UPT, UR6, 0x3, UPT ;  /* 0x000000030600788c */ /* 0x000fe2000bf26070 */
[----:B--2---:R0:W-:Y:S04]  /*2210*/  STL.U8 [R22], R13 ;  /* 0x0000000d16007387 */ /* 0x0041e80000100000 */
[----:B---3--:R0:W-:Y:S04]  /*2220*/  STL.U8 [R20], R23 ;  /* 0x0000001714007387 */ /* 0x0081e80000100000 */
[----:B------:R-:W-:Y:S05]  /*2230*/  BRA.U !UP1, `(.L_x_15) ;  /* 0x0000000509587547 */ /* 0x000fea000b800000 */
[----:B------:R-:W1:Y:S01]  /*2240*/  LDC.U8 R4, c[0x3][0x48] ;  /* 0x00c01200ff047b82 */ /* 0x000e620000000000 */
[----:B------:R2:W5:Y:S04]  /*2250*/  LDL.U8 R24, [R8+-0x61] ;  /* 0xffff9f0008187983 */ /* 0x0005680000100000 */
[----:B------:R2:W5:Y:S01]  /*2260*/  LDL.U8 R27, [R10+-0x61] ;  /* 0xffff9f000a1b7983 */ /* 0x0005620000100000 */
[----:B------:R-:W-:Y:S01]  /*2270*/  UIADD3 UR5, UPT, UPT, UR5, -0x3, URZ ;  /* 0xfffffffd05057890 */ /* 0x000fe2000fffe0ff */
[----:B------:R-:W3:Y:S01]  /*2280*/  LDCU.64 UR6, c[0x0][0x390] ;  /* 0x00007200ff0677ac */ /* 0x000ee20008000a00 */
[----:B-1----:R-:W-:-:S05]  /*2290*/  PRMT R4, R4, 0x8880, RZ ;  /* 0x0000888004047816 */ /* 0x002fca00000000ff */
[----:B------:R-:W-:-:S05]  /*22a0*/  IMAD.IADD R4, R1, 0x1, R4 ;  /* 0x0000000101047824 */ /* 0x000fca00078e0204 */
[----:B------:R2:W5:Y:S01]  /*22b0*/  LDL.U8 R25, [R4+-0x61] ;  /* 0xffff9f0004197983 */ /* 0x0005620000100000 */
[----:B------:R-:W-:Y:S01]  /*22c0*/  HFMA2 R6, -RZ, RZ, 0, 0 ;  /* 0x00000000ff067431 */ /* 0x000fe200000001ff */
[----:B------:R-:W-:Y:S01]  /*22d0*/  ULOP3.LUT UR5, UR5, 0xfffffffc, URZ, 0xc0, !UPT ;  /* 0xfffffffc05057892 */ /* 0x000fe2000f8ec0ff */
[----:B------:R-:W-:-:S03]  /*22e0*/  IMAD.MOV.U32 R26, RZ, RZ, 0x4e ;  /* 0x0000004eff1a7424 */ /* 0x000fc600078e00ff */
[----:B---3--:R-:W-:-:S12]  /*22f0*/  UIADD3 UR5, UPT, UPT, -UR5, URZ, URZ ;  /* 0x000000ff05057290 */ /* 0x008fd8000fffe1ff */
.L_x_16:
[----:B--2---:R-:W1:Y:S08]  /*2300*/  LDC.S8 R4, c[0x3][R26+-0x3] ;  /* 0x00ffff401a047b82 */ /* 0x004e700000000200 */
[----:B------:R-:W2:Y:S08]  /*2310*/  LDC.S8 R14, c[0x3][R26+-0x1] ;  /* 0x00ffffc01a0e7b82 */ /* 0x000eb00000000200 */
[----:B------:R-:W3:Y:S08]  /*2320*/  LDC.S8 R12, c[0x3][R26+-0x2] ;  /* 0x00ffff801a0c7b82 */ /* 0x000ef00000000200 */
[----:B------:R-:W4:Y:S01]  /*2330*/  LDC.S8 R16, c[0x3][R26] ;  /* 0x00c000001a107b82 */ /* 0x000f220000000200 */
[----:B-1----:R-:W-:-:S06]  /*2340*/  IMAD.IADD R4, R1, 0x1, R4 ;  /* 0x0000000101047824 */ /* 0x002fcc00078e0204 */
[----:B------:R-:W4:Y:S01]  /*2350*/  LDL.U8 R4, [R4+-0x61] ;  /* 0xffff9f0004047983 */ /* 0x000f220000100000 */
[----:B--2---:R-:W-:Y:S01]  /*2360*/  IMAD.IADD R18, R1, 0x1, R14 ;  /* 0x0000000101127824 */ /* 0x004fe200078e020e */
[----:B-----5:R-:W-:Y:S02]  /*2370*/  LOP3.LUT R14, R24, 0xffff, RZ, 0xc0, !PT ;  /* 0x0000ffff180e7812 */ /* 0x020fe400078ec0ff */
[----:B0-----:R-:W-:Y:S02]  /*2380*/  LOP3.LUT R13, R25, 0xffff, RZ, 0xc0, !PT ;  /* 0x0000ffff190d7812 */ /* 0x001fe400078ec0ff */
[----:B------:R-:W2:Y:S01]  /*2390*/  LDL.U8 R24, [R18+-0x61] ;  /* 0xffff9f0012187983 */ /* 0x000ea20000100000 */
[----:B---3--:R-:W-:-:S05]  /*23a0*/  IMAD.IADD R15, R1, 0x1, R12 ;  /* 0x00000001010f7824 */ /* 0x008fca00078e020c */
[----:B------:R0:W3:Y:S01]  /*23b0*/  LDL.U8 R25, [R15+-0x61] ;  /* 0xffff9f000f197983 */ /* 0x0000e20000100000 */
[----:B----4-:R-:W-:Y:S01]  /*23c0*/  IMAD.IADD R17, R1, 0x1, R16 ;  /* 0x0000000101117824 */ /* 0x010fe200078e0210 */
[----:B------:R-:W-:-:S04]  /*23d0*/  LOP3.LUT R12, R27, 0xffff, RZ, 0xc0, !PT ;  /* 0x0000ffff1b0c7812 */ /* 0x000fc800078ec0ff */
[----:B------:R1:W4:Y:S01]  /*23e0*/  LDL.U8 R27, [R17+-0x61] ;  /* 0xffff9f00111b7983 */ /* 0x0003220000100000 */
[----:B------:R-:W-:Y:S02]  /*23f0*/  PRMT R16, R14, 0x8880, RZ ;  /* 0x000088800e107816 */ /* 0x000fe400000000ff */
[----:B------:R-:W-:Y:S02]  /*2400*/  PRMT R19, R12, 0x8880, RZ ;  /* 0x000088800c137816 */ /* 0x000fe400000000ff */
[----:B------:R-:W-:Y:S02]  /*2410*/  PRMT R13, R13, 0x8880, RZ ;  /* 0x000088800d0d7816 */ /* 0x000fe400000000ff */
[----:B0-----:R-:W-:Y:S01]  /*2420*/  PRMT R15, R14, 0x8880, RZ ;  /* 0x000088800e0f7816 */ /* 0x001fe200000000ff */
[----:B------:R-:W-:Y:S01]  /*2430*/  IMAD.MOV.U32 R14, RZ, RZ, R16 ;  /* 0x000000ffff0e7224 */ /* 0x000fe200078e0010 */
[----:B------:R-:W-:-:S03]  /*2440*/  MOV R16, R19 ;  /* 0x0000001300107202 */ /* 0x000fc60000000f00 */
[----:B------:R-:W-:Y:S02]  /*2450*/  IMAD R14, R13, 0x1a, R14 ;  /* 0x0000001a0d0e7824 */ /* 0x000fe400078e020e */
[--C-:B------:R-:W-:Y:S02]  /*2460*/  IMAD R13, R15, 0x1a, R16.reuse ;  /* 0x0000001a0f0d7824 */ /* 0x100fe400078e0210 */
[----:B------:R-:W-:Y:S01]  /*2470*/  IMAD R14, R14, 0x1a, R16 ;  /* 0x0000001a0e0e7824 */ /* 0x000fe200078e0210 */
[----:B------:R-:W-:Y:S02]  /*2480*/  PRMT R16, R12, 0x8880, RZ ;  /* 0x000088800c107816 */ /* 0x000fe400000000ff */
[C---:B------:R-:W-:Y:S02]  /*2490*/  PRMT R15, R4.reuse, 0x8880, RZ ;  /* 0x00008880040f7816 */ /* 0x040fe400000000ff */
[----:B-1----:R-:W-:-:S03]  /*24a0*/  PRMT R17, R4, 0x8880, RZ ;  /* 0x0000888004117816 */ /* 0x002fc600000000ff */
[----:B------:R-:W-:Y:S02]  /*24b0*/  IMAD.MOV.U32 R4, RZ, RZ, R15 ;  /* 0x000000ffff047224 */ /* 0x000fe400078e000f */
[----:B------:R-:W-:Y:S01]  /*24c0*/  IMAD.MOV.U32 R15, RZ, RZ, R16 ;  /* 0x000000ffff0f7224 */ /* 0x000fe200078e0010 */
[----:B--2---:R-:W-:Y:S01]  /*24d0*/  PRMT R16, R24, 0x8880, RZ ;  /* 0x0000888018107816 */ /* 0x004fe200000000ff */
[--C-:B------:R-:W-:Y:S02]  /*24e0*/  IMAD R14, R14, 0x1a, R4.reuse ;  /* 0x0000001a0e0e7824 */ /* 0x100fe400078e0204 */
[--C-:B------:R-:W-:Y:S01]  /*24f0*/  IMAD R13, R13, 0x1a, R4.reuse ;  /* 0x0000001a0d0d7824 */ /* 0x100fe200078e0204 */
[----:B---3--:R-:W-:Y:S01]  /*2500*/  PRMT R12, R25, 0x8880, RZ ;  /* 0x00008880190c7816 */ /* 0x008fe200000000ff */
[----:B------:R-:W-:Y:S01]  /*2510*/  IMAD R19, R15, 0x1a, R4 ;  /* 0x0000001a0f137824 */ /* 0x000fe200078e0204 */
[----:B------:R-:W-:Y:S01]  /*2520*/  IADD3 R4, P1, PT, RZ, RZ, RZ ;  /* 0x000000ffff047210 */ /* 0x000fe20007f3e0ff */
[----:B------:R-:W-:-:S02]  /*2530*/  IMAD.MOV.U32 R15, RZ, RZ, R16 ;  /* 0x000000ffff0f7224 */ /* 0x000fc400078e0010 */
[--C-:B------:R-:W-:Y:S01]  /*2540*/  IMAD R16, R17, 0x1a, R12.reuse ;  /* 0x0000001a11107824 */ /* 0x100fe200078e020c */
[----:B------:R-:W-:Y:S01]  /*2550*/  IADD3.X R17, PT, PT, R14, -0x1b0e07, RZ, P1, !PT ;  /* 0xffe4f1f90e117810 */ /* 0x000fe20000ffe4ff */
[--C-:B------:R-:W-:Y:S02]  /*2560*/  IMAD R18, R19, 0x1a, R12.reuse ;  /* 0x0000001a13127824 */ /* 0x100fe400078e020c */
[----:B------:R-:W-:Y:S02]  /*2570*/  IMAD R13, R13, 0x1a, R12 ;  /* 0x0000001a0d0d7824 */ /* 0x000fe400078e020c */
[--C-:B------:R-:W-:Y:S02]  /*2580*/  IMAD R12, R16, 0x1a, R15.reuse ;  /* 0x0000001a100c7824 */ /* 0x100fe400078e020f */
[----:B------:R-:W-:Y:S01]  /*2590*/  IMAD R15, R18, 0x1a, R15 ;  /* 0x0000001a120f7824 */ /* 0x000fe200078e020f */
[----:B------:R-:W-:Y:S02]  /*25a0*/  SHF.R.S64 R18, R4, 0x1e, R17 ;  /* 0x0000001e04127819 */ /* 0x000fe40000001011 */
[----:B----4-:R-:W-:-:S02]  /*25b0*/  PRMT R29, R27, 0x8880, RZ ;  /* 0x000088801b1d7816 */ /* 0x010fc400000000ff */
[----:B------:R-:W-:Y:S02]  /*25c0*/  IADD3 R18, P0, PT, R18, UR6, RZ ;  /* 0x0000000612127c10 */ /* 0x000fe4000ff1e0ff */
[----:B------:R-:W-:Y:S02]  /*25d0*/  IADD3.X R13, PT, PT, R13, -0x1b0e07, RZ, P1, !PT ;  /* 0xffe4f1f90d0d7810 */ /* 0x000fe40000ffe4ff */
[----:B------:R-:W-:Y:S01]  /*25e0*/  LEA.HI.X.SX32 R19, R17, UR7, 0x2, P0 ;  /* 0x0000000711137c11 */ /* 0x000fe200080f16ff */
[----:B------:R-:W-:Y:S01]  /*25f0*/  IMAD R17, R12, 0x1a, R29 ;  /* 0x0000001a0c117824 */ /* 0x000fe200078e021d */
[----:B------:R-:W-:Y:S02]  /*2600*/  SHF.R.S64 R12, R4, 0x1e, R13 ;  /* 0x0000001e040c7819 */ /* 0x000fe4000000100d */
[----:B------:R-:W-:Y:S02]  /*2610*/  IADD3.X R15, PT, PT, R15, -0x1b0e07, RZ, P1, !PT ;  /* 0xffe4f1f90f0f7810 */ /* 0x000fe40000ffe4ff */
[----:B------:R-:W-:Y:S01]  /*2620*/  IADD3 R12, P0, PT, R12, UR6, RZ ;  /* 0x000000060c0c7c10 */ /* 0x000fe2000ff1e0ff */
[----:B------:R-:W2:Y:S01]  /*2630*/  LDG.E R19, desc[UR8][R18.64] ;  /* 0x0000000812137981 */ /* 0x000ea2000c1e1900 */
[----:B------:R-:W-:-:S02]  /*2640*/  IADD3.X R17, PT, PT, R17, -0x1b0e07, RZ, P1, !PT ;  /* 0xffe4f1f911117810 */ /* 0x000fc40000ffe4ff */
[C---:B------:R-:W-:Y:S02]  /*2650*/  SHF.R.S64 R14, R4.reuse, 0x1e, R15 ;  /* 0x0000001e040e7819 */ /* 0x040fe4000000100f */
[----:B------:R-:W-:Y:S02]  /*2660*/  LEA.HI.X.SX32 R13, R13, UR7, 0x2, P0 ;  /* 0x000000070d0d7c11 */ /* 0x000fe400080f16ff */
[----:B------:R-:W-:Y:S02]  /*2670*/  SHF.R.S64 R4, R4, 0x1e, R17 ;  /* 0x0000001e04047819 */ /* 0x000fe40000001011 */
[----:B------:R-:W-:Y:S01]  /*2680*/  IADD3 R14, P0, PT, R14, UR6, RZ ;  /* 0x000000060e0e7c10 */ /* 0x000fe2000ff1e0ff */
[----:B------:R-:W3:Y:S01]  /*2690*/  LDG.E R12, desc[UR8][R12.64] ;  /* 0x000000080c0c7981 */ /* 0x000ee2000c1e1900 */
[----:B------:R-:W-:Y:S02]  /*26a0*/  IADD3 R16, P1, PT, R4, UR6, RZ ;  /* 0x0000000604107c10 */ /* 0x000fe4000ff3e0ff */
[----:B------:R-:W-:-:S02]  /*26b0*/  LEA.HI.X.SX32 R15, R15, UR7, 0x2, P0 ;  /* 0x000000070f0f7c11 */ /* 0x000fc400080f16ff */
[----:B------:R-:W-:-:S03]  /*26c0*/  LEA.HI.X.SX32 R17, R17, UR7, 0x2, P1 ;  /* 0x0000000711117c11 */ /* 0x000fc600088f16ff */
[----:B------:R-:W4:Y:S04]  /*26d0*/  LDG.E R14, desc[UR8][R14.64] ;  /* 0x000000080e0e7981 */ /* 0x000f28000c1e1900 */
[----:B------:R-:W4:Y:S01]  /*26e0*/  LDG.E R16, desc[UR8][R16.64] ;  /* 0x0000000810107981 */ /* 0x000f22000c1e1900 */
[----:B------:R-:W-:-:S04]  /*26f0*/  UIADD3 UR5, UPT, UPT, UR5, 0x4, URZ ;  /* 0x0000000405057890 */ /* 0x000fc8000fffe0ff */
[----:B------:R-:W-:Y:S01]  /*2700*/  UISETP.NE.AND UP1, UPT, UR5, URZ, UPT ;  /* 0x000000ff0500728c */ /* 0x000fe2000bf25270 */
[----:B------:R-:W-:Y:S02]  /*2710*/  VIADD R26, R26, 0x4 ;  /* 0x000000041a1a7836 */ /* 0x000fe40000000000 */
[----:B--2---:R-:W-:-:S04]  /*2720*/  FADD R19, R19, R6 ;  /* 0x0000000613137221 */ /* 0x004fc80000000000 */
[----:B---3--:R-:W-:-:S04]  /*2730*/  FADD R19, R19, R12 ;  /* 0x0000000c13137221 */ /* 0x008fc80000000000 */
[----:B----4-:R-:W-:-:S04]  /*2740*/  FADD R19, R19, R14 ;  /* 0x0000000e13137221 */ /* 0x010fc80000000000 */
[----:B------:R-:W-:Y:S01]  /*2750*/  FADD R6, R19, R16 ;  /* 0x0000001013067221 */ /* 0x000fe20000000000 */
[----:B------:R-:W-:Y:S06]  /*2760*/  BRA.U UP1, `(.L_x_16) ;  /* 0xfffffff901e47547 */ /* 0x000fec000b83ffff */
[----:B------:R-:W0:Y:S02]  /*2770*/  LDC R4, c[0x3][0x2758] ;  /* 0x00c9d600ff047b82 */ /* 0x000e240000000800 */
[----:B0-----:R-:W-:-:S05]  /*2780*/  VIADD R4, R4, 0xfffffffd ;  /* 0xfffffffd04047836 */ /* 0x001fca0000000000 */
[----:B------:R-:W-:-:S07]  /*2790*/  LOP3.LUT R17, R4, 0xfffffffc, RZ, 0xc0, !PT ;  /* 0xfffffffc04117812 */ /* 0x000fce00078ec0ff */
.L_x_15:
[----:B------:R-:W1:Y:S02]  /*27a0*/  LDCU UR5, c[0x3][0x2758] ;  /* 0x00c4eb00ff0577ac */ /* 0x000e640008000800 */
[----:B-1----:R-:W-:-:S04]  /*27b0*/  UIADD3 UR5, UPT, UPT, UR5, -0x3, URZ ;  /* 0xfffffffd05057890 */ /* 0x002fc8000fffe0ff */
[----:B------:R-:W-:-:S09]  /*27c0*/  ULOP3.LUT UP1, URZ, UR5, 0x3, URZ, 0xc0, !UPT ;  /* 0x0000000305ff7892 */ /* 0x000fd2000f82c0ff */
[----:B------:R-:W-:Y:S05]  /*27d0*/  BRA.U !UP1, `(.L_x_17) ;  /* 0x0000000509107547 */ /* 0x000fea000b800000 */
[----:B------:R-:W1:Y:S01]  /*27e0*/  LDCU UR5, c[0x3][0x2758] ;  /* 0x00c4eb00ff0577ac */ /* 0x000e620008000800 */
[----:B------:R-:W2:Y:S01]  /*27f0*/  LDCU UR6, c[0x3][0x2758] ;  /* 0x00c4eb00ff0677ac */ /* 0x000ea20008000800 */
[----:B-1----:R-:W-:Y:S02]  /*2800*/  ULOP3.LUT UP2, URZ, UR5, 0x3, URZ, 0xc0, !UPT ;  /* 0x0000000305ff7892 */ /* 0x002fe4000f84c0ff */
[----:B--2---:R-:W-:-:S07]  /*2810*/  ULOP3.LUT UP1, URZ, UR6, 0x1, URZ, 0xc0, !UPT ;  /* 0x0000000106ff7892 */ /* 0x004fce000f82c0ff */
[----:B------:R-:W-:Y:S05]  /*2820*/  BRA.U !UP2, `(.L_x_18) ;  /* 0x000000010a9c7547 */ /* 0x000fea000b800000 */
[----:B------:R-:W0:Y:S01]  /*2830*/  LDC.S8 R12, c[0x3][R17+0x49] ;  /* 0x00c01240110c7b82 */ /* 0x000e220000000200 */
[----:B------:R-:W1:Y:S07]  /*2840*/  LDCU.64 UR6, c[0x0][0x390] ;  /* 0x00007200ff0677ac */ /* 0x000e6e0008000a00 */
[----:B------:R-:W2:Y:S08]  /*2850*/  LDC.S8 R4, c[0x3][R17+0x48] ;  /* 0x00c0120011047b82 */ /* 0x000eb00000000200 */
[----:B------:R-:W3:Y:S08]  /*2860*/  LDC.S8 R14, c[0x3][R17+0x4a] ;  /* 0x00c01280110e7b82 */ /* 0x000ef00000000200 */
[----:B------:R-:W4:Y:S01]  /*2870*/  LDC.S8 R16, c[0x3][R17+0x4b] ;  /* 0x00c012c011107b82 */ /* 0x000f220000000200 */
[----:B0-----:R-:W-:-:S06]  /*2880*/  IADD3 R13, PT, PT, R1, R12, RZ ;  /* 0x0000000c010d7210 */ /* 0x001fcc0007ffe0ff */
        /* <DEDUP_REMOVED lines=12> */
[----:B------:R-:W-:-:S04]  /*2950*/  IMAD.MOV.U32 R13, RZ, RZ, R16 ;  /* 0x000000ffff0d7224 */ /* 0x000fc800078e0010 */
        /* <DEDUP_REMOVED lines=8> */
[----:B------:R-:W-:Y:S02]  /*29e0*/  SHF.R.S64 R12, R14, 0x1e, R13 ;  /* 0x0000001e0e0c7819 */ /* 0x000fe4000000100d */
[----:B------:R-:W-:Y:S02]  /*29f0*/  IADD3.X R4, PT, PT, R4, -0x1b0e07, RZ, P0, !PT ;  /* 0xffe4f1f904047810 */ /* 0x000fe400007fe4ff */
[----:B-1----:R-:W-:Y:S02]  /*2a00*/  IADD3 R12, P0, PT, R12, UR6, RZ ;  /* 0x000000060c0c7c10 */ /* 0x002fe4000ff1e0ff */
[----:B------:R-:W-:Y:S02]  /*2a10*/  SHF.R.S64 R14, R14, 0x1e, R4 ;  /* 0x0000001e0e0e7819 */ /* 0x000fe40000001004 */
[----:B------:R-:W-:Y:S02]  /*2a20*/  LEA.HI.X.SX32 R13, R13, UR7, 0x2, P0 ;  /* 0x000000070d0d7c11 */ /* 0x000fe400080f16ff */
[----:B------:R-:W-:-:S04]  /*2a30*/  IADD3 R14, P1, PT, R14, UR6, RZ ;  /* 0x000000060e0e7c10 */ /* 0x000fc8000ff3e0ff */
[----:B------:R-:W-:Y:S01]  /*2a40*/  LEA.HI.X.SX32 R15, R4, UR7, 0x2, P1 ;  /* 0x00000007040f7c11 */ /* 0x000fe200088f16ff */
[----:B------:R-:W2:Y:S05]  /*2a50*/  LDG.E R13, desc[UR8][R12.64] ;  /* 0x000000080c0d7981 */ /* 0x000eaa000c1e1900 */
[----:B------:R-:W3:Y:S01]  /*2a60*/  LDG.E R15, desc[UR8][R14.64] ;  /* 0x000000080e0f7981 */ /* 0x000ee2000c1e1900 */
[----:B------:R-:W-:Y:S01]  /*2a70*/  IADD3 R17, PT, PT, R17, 0x2, RZ ;  /* 0x0000000211117810 */ /* 0x000fe20007ffe0ff */
[----:B--2---:R-:W-:-:S04]  /*2a80*/  FADD R6, R6, R13 ;  /* 0x0000000d06067221 */ /* 0x004fc80000000000 */
[----:B---3--:R-:W-:-:S07]  /*2a90*/  FADD R6, R6, R15 ;  /* 0x0000000f06067221 */ /* 0x008fce0000000000 */
.L_x_18:
[----:B------:R-:W-:Y:S05]  /*2aa0*/  BRA.U UP1, `(.L_x_17) ;  /* 0x00000001015c7547 */ /* 0x000fea000b800000 */
[----:B------:R-:W1:Y:S01]  /*2ab0*/  LDC.S8 R4, c[0x3][R17+0x48] ;  /* 0x00c0120011047b82 */ /* 0x000e620000000200 */
[----:B------:R-:W2:Y:S07]  /*2ac0*/  LDCU.64 UR6, c[0x0][0x390] ;  /* 0x00007200ff0677ac */ /* 0x000eae0008000a00 */
[----:B------:R-:W3:Y:S08]  /*2ad0*/  LDC.S8 R12, c[0x3][R17+0x49] ;  /* 0x00c01240110c7b82 */ /* 0x000ef00000000200 */
[----:B------:R-:W4:Y:S08]  /*2ae0*/  LDC.S8 R14, c[0x3][R17+0x4a] ;  /* 0x00c01280110e7b82 */ /* 0x000f300000000200 */
[----:B------:R-:W5:Y:S01]  /*2af0*/  LDC.S8 R16, c[0x3][R17+0x4b] ;  /* 0x00c012c011107b82 */ /* 0x000f620000000200 */
[----:B-1----:R-:W-:-:S05]  /*2b00*/  IMAD.IADD R19, R1, 0x1, R4 ;  /* 0x0000000101137824 */ /* 0x002fca00078e0204 */
[----:B------:R-:W2:Y:S01]  /*2b10*/  LDL.S8 R4, [R19+-0x61] ;  /* 0xffff9f0013047983 */ /* 0x000ea20000100200 */
[----:B---3--:R-:W-:-:S05]  /*2b20*/  IMAD.IADD R18, R1, 0x1, R12 ;  /* 0x0000000101127824 */ /* 0x008fca00078e020c */
[----:B0-----:R-:W2:Y:S01]  /*2b30*/  LDL.S8 R13, [R18+-0x61] ;  /* 0xffff9f00120d7983 */ /* 0x001ea20000100200 */
[----:B----4-:R-:W-:-:S05]  /*2b40*/  IMAD.IADD R15, R1, 0x1, R14 ;  /* 0x00000001010f7824 */ /* 0x010fca00078e020e */
[----:B------:R-:W3:Y:S01]  /*2b50*/  LDL.S8 R12, [R15+-0x61] ;  /* 0xffff9f000f0c7983 */ /* 0x000ee20000100200 */
[----:B-----5:R-:W-:-:S06]  /*2b60*/  IMAD.IADD R14, R1, 0x1, R16 ;  /* 0x00000001010e7824 */ /* 0x020fcc00078e0210 */
[----:B------:R-:W4:Y:S01]  /*2b70*/  LDL.S8 R14, [R14+-0x61] ;  /* 0xffff9f000e0e7983 */ /* 0x000f220000100200 */
[----:B--2---:R-:W-:-:S04]  /*2b80*/  IMAD R13, R4, 0x1a, R13 ;  /* 0x0000001a040d7824 */ /* 0x004fc800078e020d */
[----:B---3--:R-:W-:-:S04]  /*2b90*/  IMAD R13, R13, 0x1a, R12 ;  /* 0x0000001a0d0d7824 */ /* 0x008fc800078e020c */
[----:B----4-:R-:W-:Y:S01]  /*2ba0*/  IMAD R4, R13, 0x1a, R14 ;  /* 0x0000001a0d047824 */ /* 0x010fe200078e020e */
[----:B------:R-:W-:-:S04]  /*2bb0*/  IADD3 R13, P0, PT, RZ, RZ, RZ ;  /* 0x000000ffff0d7210 */ /* 0x000fc80007f1e0ff */
[----:B------:R-:W-:-:S04]  /*2bc0*/  IADD3.X R4, PT, PT, R4, -0x1b0e07, RZ, P0, !PT ;  /* 0xffe4f1f904047810 */ /* 0x000fc800007fe4ff */
[----:B------:R-:W-:-:S04]  /*2bd0*/  SHF.R.S64 R12, R13, 0x1e, R4 ;  /* 0x0000001e0d0c7819 */ /* 0x000fc80000001004 */
[----:B------:R-:W-:-:S04]  /*2be0*/  IADD3 R12, P0, PT, R12, UR6, RZ ;  /* 0x000000060c0c7c10 */ /* 0x000fc8000ff1e0ff */
[----:B------:R-:W-:-:S06]  /*2bf0*/  LEA.HI.X.SX32 R13, R4, UR7, 0x2, P0 ;  /* 0x00000007040d7c11 */ /* 0x000fcc00080f16ff */
[----:B------:R-:W2:Y:S02]  /*2c00*/  LDG.E R13, desc[UR8][R12.64] ;  /* 0x000000080c0d7981 */ /* 0x000ea4000c1e1900 */
[----:B--2---:R-:W-:-:S07]  /*2c10*/  FADD R6, R6, R13 ;  /* 0x0000000d06067221 */ /* 0x004fce0000000000 */
.L_x_17:
[----:B------:R-:W-:Y:S01]  /*2c20*/  FSETP.GT.AND P0, PT, R6, R21, PT ;  /* 0x000000150600720b */ /* 0x000fe20003f04000 */
[----:B------:R-:W-:-:S12]  /*2c30*/  BSSY.RECONVERGENT B0, `(.L_x_19) ;  /* 0x000003e000007945 */ /* 0x000fd80003800200 */
[----:B------:R-:W-:Y:S05]  /*2c40*/  @P0 BRA `(.L_x_20) ;  /* 0x0000000000140947 */ /* 0x000fea0003800000 */
[----:B0-----:R-:W2:Y:S01]  /*2c50*/  LDL.U8 R13, [R22] ;  /* 0x00000000160d7983 */ /* 0x001ea20000100000 */
[----:B------:R-:W-:-:S03]  /*2c60*/  IMAD.MOV.U32 R6, RZ, RZ, R21 ;  /* 0x000000ffff067224 */ /* 0x000fc600078e0015 */
[----:B------:R3:W-:Y:S04]  /*2c70*/  STL.U8 [R22], R23 ;  /* 0x0000001716007387 */ /* 0x0007e80000100000 */
[----:B--2---:R3:W-:Y:S01]  /*2c80*/  STL.U8 [R20], R13 ;  /* 0x0000000d14007387 */ /* 0x0047e20000100000 */
[----:B------:R-:W-:Y:S05]  /*2c90*/  BRA `(.L_x_21) ;  /* 0x0000000000dc7947 */ /* 0x000fea0003800000 */
.L_x_20:
[----:B------:R-:W-:-:S13]  /*2ca0*/  FSETP.GT.AND P0, PT, R6, R5, PT ;  /* 0x000000050600720b */ /* 0x000fda0003f04000 */
[----:B------:R-:W-:Y:S05]  /*2cb0*/  @!P0 BRA `(.L_x_21) ;  /* 0x0000000000d48947 */ /* 0x000fea0003800000 */
[----:B------:R-:W2:Y:S04]  /*2cc0*/  LDL.U8 R4, [R1] ;  /* 0x0000000001047983 */ /* 0x000ea80000100000 */
[----:B------:R-:W3:Y:S04]  /*2cd0*/  LDL.U8 R12, [R1+0x1] ;  /* 0x00000100010c7983 */ /* 0x000ee80000100000 */
[----:B------:R-:W4:Y:S04]  /*2ce0*/  LDL.U8 R14, [R1+0x2] ;  /* 0x00000200010e7983 */ /* 0x000f280000100000 */
[----:B------:R-:W5:Y:S04]  /*2cf0*/  LDL.U8 R16, [R1+0x3] ;  /* 0x0000030001107983 */ /* 0x000f680000100000 */
[----:B------:R-:W5:Y:S04]  /*2d00*/  LDL.U8 R18, [R1+0x4] ;  /* 0x0000040001127983 */ /* 0x000f680000100000 */
[----:B0-----:R-:W5:Y:S04]  /*2d10*/  LDL.U8 R20, [R1+0x5] ;  /* 0x0000050001147983 */ /* 0x001f680000100000 */
        /* <DEDUP_REMOVED lines=27> */
[----:B------:R-:W5:Y:S04]  /*2ed0*/  LDL.U8 R26, [R1+0x13] ;  /* 0x00001300011a7983 */ /* 0x000f680000100000 */
[----:B------:R-:W5:Y:S04]  /*2ee0*/  LDL.U8 R4, [R1+0x19] ;  /* 0x0000190001047983 */ /* 0x000f680000100000 */
[----:B------:R-:W-:Y:S04]  /*2ef0*/  STL.U8 [R1+0x23], R28 ;  /* 0x0000231c01007387 */ /* 0x000fe80000100000 */
[----:B------:R-:W-:Y:S04]  /*2f00*/  STL.U8 [R1+0x25], R13 ;  /* 0x0000250d01007387 */ /* 0x000fe80000100000 */
[----:B------:R-:W-:Y:S04]  /*2f10*/  STL.U8 [R1+0x2e], R15 ;  /* 0x00002e0f01007387 */ /* 0x000fe80000100000 */
[----:B------:R-:W-:Y:S04]  /*2f20*/  STL.U8 [R1+0x2f], R17 ;  /* 0x00002f1101007387 */ /* 0x000fe80000100000 */
[----:B------:R-:W-:Y:S04]  /*2f30*/  STL.U8 [R1+0x30], R19 ;  /* 0x0000301301007387 */ /* 0x000fe80000100000 */
[----:B------:R-:W-:Y:S04]  /*2f40*/  STL.U8 [R1+0x31], R21 ;  /* 0x0000311501007387 */ /* 0x000fe80000100000 */
[----:B------:R-:W-:Y:S04]  /*2f50*/  STL.U8 [R1+0x32], R23 ;  /* 0x0000321701007387 */ /* 0x000fe80000100000 */
[----:B------:R0:W-:Y:S02]  /*2f60*/  STL.U8 [R1+0x24], R5 ;  /* 0x0000240501007387 */ /* 0x0001e40000100000 */
[----:B0-----:R-:W-:-:S02]  /*2f70*/  MOV R5, R6 ;  /* 0x0000000600057202 */ /* 0x001fc40000000f00 */
[----:B------:R1:W-:Y:S04]  /*2f80*/  STL.U8 [R1+0x26], R12 ;  /* 0x0000260c01007387 */ /* 0x0003e80000100000 */
[----:B------:R1:W-:Y:S04]  /*2f90*/  STL.U8 [R1+0x27], R14 ;  /* 0x0000270e01007387 */ /* 0x0003e80000100000 */
[----:B--2---:R1:W-:Y:S04]  /*2fa0*/  STL.U8 [R1+0x28], R16 ;  /* 0x0000281001007387 */ /* 0x0043e80000100000 */
[----:B---3--:R1:W-:Y:S04]  /*2fb0*/  STL.U8 [R1+0x29], R18 ;  /* 0x0000291201007387 */ /* 0x0083e80000100000 */
[----:B----4-:R1:W-:Y:S04]  /*2fc0*/  STL.U8 [R1+0x2a], R20 ;  /* 0x00002a1401007387 */ /* 0x0103e80000100000 */
[----:B-----5:R1:W-:Y:S04]  /*2fd0*/  STL.U8 [R1+0x2b], R22 ;  /* 0x00002b1601007387 */ /* 0x0203e80000100000 */
[----:B------:R1:W-:Y:S04]  /*2fe0*/  STL.U8 [R1+0x2c], R24 ;  /* 0x00002c1801007387 */ /* 0x0003e80000100000 */
[----:B------:R1:W-:Y:S04]  /*2ff0*/  STL.U8 [R1+0x2d], R26 ;  /* 0x00002d1a01007387 */ /* 0x0003e80000100000 */
[----:B------:R1:W-:Y:S02]  /*3000*/  STL.U8 [R1+0x33], R4 ;  /* 0x0000330401007387 */ /* 0x0003e40000100000 */
.L_x_21:
[----:B------:R-:W-:Y:S05]  /*3010*/  BSYNC.RECONVERGENT B0 ;  /* 0x0000000000007941 */ /* 0x000fea0003800200 */
.L_x_19:
[----:B------:R-:W-:Y:S05]  /*3020*/  BRA.U UP0, `(.L_x_22) ;  /* 0xffffffed00b47547 */ /* 0x000fea000b83ffff */
.L_x_12:
[----:B------:R-:W2:Y:S01]  /*3030*/  S2R R9, SR_TID.X ;  /* 0x0000000000097919 */ /* 0x000ea20000002100 */
[----:B------:R-:W4:Y:S01]  /*3040*/  S2UR UR5, SR_CgaCtaId ;  /* 0x00000000000579c3 */ /* 0x000f220000008800 */
[----:B------:R-:W-:Y:S01]  /*3050*/  UMOV UR4, 0x400 ;  /* 0x0000040000047882 */ /* 0x000fe20000000000 */
[----:B------:R-:W-:Y:S01]  /*3060*/  BSSY B0, `(.L_x_23) ;  /* 0x0000010000007945 */ /* 0x000fe20003800000 */
[----:B----4-:R-:W-:Y:S01]  /*3070*/  ULEA UR4, UR5, UR4, 0x18 ;  /* 0x0000000405047291 */ /* 0x010fe2000f8ec0ff */
[----:B--2---:R-:W-:-:S13]  /*3080*/  ISETP.NE.AND P1, PT, R9, RZ, PT ;  /* 0x000000ff0900720c */ /* 0x004fda0003f25270 */
[----:B01----:R-:W-:Y:S02]  /*3090*/  @!P1 IMAD.MOV.U32 R6, RZ, RZ, -0x800001 ;  /* 0xff7fffffff069424 */ /* 0x003fe400078e00ff */
[----:B------:R-:W-:-:S05]  /*30a0*/  @!P1 IMAD.MOV.U32 R7, RZ, RZ, -0x1 ;  /* 0xffffffffff079424 */ /* 0x000fca00078e00ff */
[----:B------:R0:W-:Y:S01]  /*30b0*/  @!P1 STS.64 [UR4], R6 ;  /* 0x00000006ff009988 */ /* 0x0001e20008000a04 */
[----:B------:R-:W-:Y:S06]  /*30c0*/  BAR.SYNC.DEFER_BLOCKING 0x0 ;  /* 0x0000000000007b1d */ /* 0x000fec0000010000 */
[----:B------:R-:W1:Y:S02]  /*30d0*/  LDS R2, [UR4] ;  /* 0x00000004ff027984 */ /* 0x000e640008000800 */
.L_x_24:
[C---:B-1----:R-:W-:Y:S01]  /*30e0*/  FMNMX R3, R2.reuse, R5, !PT ;  /* 0x0000000502037209 */ /* 0x042fe20007800000 */
[----:B------:R-:W-:Y:S01]  /*30f0*/  IMAD.U32 R4, RZ, RZ, UR4 ;  /* 0x00000004ff047e24 */ /* 0x000fe2000f8e00ff */
[----:B------:R-:W-:Y:S05]  /*3100*/  YIELD ;  /* 0x0000000000007946 */ /* 0x000fea0003800000 */
[----:B------:R-:W1:Y:S01]  /*3110*/  ATOMS.CAS R3, [R4], R2, R3 ;  /* 0x000000020403738d */ /* 0x000e620000000003 */
[----:B------:R-:W-:Y:S01]  /*3120*/  IMAD.MOV.U32 R0, RZ, RZ, R2 ;  /* 0x000000ffff007224 */ /* 0x000fe200078e0002 */
[----:B-1----:R-:W-:Y:S01]  /*3130*/  ISETP.NE.AND P0, PT, R2, R3, PT ;  /* 0x000000030200720c */ /* 0x002fe20003f05270 */
[----:B------:R-:W-:-:S12]  /*3140*/  IMAD.MOV.U32 R2, RZ, RZ, R3 ;  /* 0x000000ffff027224 */ /* 0x000fd800078e0003 */
[----:B------:R-:W-:Y:S05]  /*3150*/  @P0 BRA `(.L_x_24) ;  /* 0xfffffffc00e00947 */ /* 0x000fea000383ffff */
[----:B------:R-:W-:Y:S05]  /*3160*/  BSYNC B0 ;  /* 0x0000000000007941 */ /* 0x000fea0003800000 */
.L_x_23:
[----:B------:R-:W-:-:S13]  /*3170*/  FSETP.GT.AND P0, PT, R5, R0, PT ;  /* 0x000000000500720b */ /* 0x000fda0003f04000 */
[----:B------:R-:W-:Y:S05]  /*3180*/  @!P0 BRA `(.L_x_25) ;  /* 0x0000000000048947 */ /* 0x000fea0003800000 */
[----:B------:R1:W-:Y:S02]  /*3190*/  ATOMS.EXCH RZ, [UR4+0x4], R9 ;  /* 0x00000409ffff798c */ /* 0x0003e4000c000004 */
.L_x_25:
[----:B------:R-:W-:Y:S05]  /*31a0*/  WARPSYNC.ALL ;  /* 0x0000000000007948 */ /* 0x000fea0003800000 */
[----:B------:R-:W-:Y:S06]  /*31b0*/  BAR.SYNC.DEFER_BLOCKING 0x0 ;  /* 0x0000000000007b1d */ /* 0x000fec0000010000 */
[----:B------:R-:W-:Y:S01]  /*31c0*/  BSSY.RECONVERGENT B0, `(.L_x_26) ;  /* 0x0000010000007945 */ /* 0x000fe20003800200 */
[----:B------:R-:W2:Y:S02]  /*31d0*/  LDS R0, [UR4+0x4] ;  /* 0x00000404ff007984 */ /* 0x000ea40008000800 */
[----:B--2---:R-:W-:-:S13]  /*31e0*/  ISETP.NE.AND P0, PT, R9, R0, PT ;  /* 0x000000000900720c */ /* 0x004fda0003f05270 */
[----:B------:R-:W-:Y:S05]  /*31f0*/  @P0 BRA `(.L_x_27) ;  /* 0x0000000000300947 */ /* 0x000fea0003800000 */
[----:B------:R-:W-:Y:S02]  /*3200*/  HFMA2 R0, -RZ, RZ, 0, 0 ;  /* 0x00000000ff007431 */ /* 0x000fe400000001ff */
[----:B------:R-:W-:Y:S01]  /*3210*/  IMAD.MOV.U32 R3, RZ, RZ, RZ ;  /* 0x000000ffff037224 */ /* 0x000fe200078e00ff */
[----:B------:R-:W-:-:S12]  /*3220*/  UIADD3 UR5, UPT, UPT, UR4, 0x8, URZ ;  /* 0x0000000804057890 */ /* 0x000fd8000fffe0ff */
.L_x_28:
[----:B--2---:R-:W-:-:S06]  /*3230*/  IMAD.IADD R2, R1, 0x1, R0 ;  /* 0x0000000101027824 */ /* 0x004fcc00078e0200 */
[----:B------:R-:W2:Y:S01]  /*3240*/  LDL.U8 R2, [R2+0x1a] ;  /* 0x00001a0002027983 */ /* 0x000ea20000100000 */
[C---:B------:R-:W-:Y:S02]  /*3250*/  ISETP.GE.U32.AND P0, PT, R0.reuse, 0x19, PT ;  /* 0x000000190000780c */ /* 0x040fe40003f06070 */
[----:B------:R-:W-:Y:S02]  /*3260*/  IADD3 R0, P2, PT, R0, 0x1, RZ ;  /* 0x0000000100007810 */ /* 0x000fe40007f5e0ff */
[----:B------:R-:W-:-:S03]  /*3270*/  ISETP.GE.U32.AND.EX P0, PT, R3, RZ, PT, P0 ;  /* 0x000000ff0300720c */ /* 0x000fc60003f06100 */
[----:B------:R-:W-:Y:S01]  /*3280*/  IMAD.X R3, RZ, RZ, R3, P2 ;  /* 0x000000ffff037224 */ /* 0x000fe200010e0603 */
[----:B--2---:R2:W-:Y:S01]  /*3290*/  STS.U8 [UR5], R2 ;  /* 0x00000002ff007988 */ /* 0x0045e20008000005 */
[----:B------:R-:W-:-:S08]  /*32a0*/  UIADD3 UR5, UPT, UPT, UR5, 0x1, URZ ;  /* 0x0000000105057890 */ /* 0x000fd0000fffe0ff */
[----:B------:R-:W-:Y:S05]  /*32b0*/  @!P0 BRA `(.L_x_28) ;  /* 0xfffffffc00dc8947 */ /* 0x000fea000383ffff */
.L_x_27:
[----:B------:R-:W-:Y:S05]  /*32c0*/  BSYNC.RECONVERGENT B0 ;  /* 0x0000000000007941 */ /* 0x000fea0003800200 */
.L_x_26:
[----:B------:R-:W-:Y:S06]  /*32d0*/  BAR.SYNC.DEFER_BLOCKING 0x0 ;  /* 0x0000000000007b1d */ /* 0x000fec0000010000 */
[----:B------:R-:W-:Y:S05]  /*32e0*/  @P1 EXIT ;  /* 0x000000000000194d */ /* 0x000fea0003800000 */
[----:B--2---:R-:W0:Y:S01]  /*32f0*/  LDC.64 R2, c[0x0][0x380] ;  /* 0x0000e000ff027b82 */ /* 0x004e220000000a00 */
[----:B------:R-:W2:Y:S01]  /*3300*/  LDS R5, [UR4] ;  /* 0x00000004ff057984 */ /* 0x000ea20008000800 */
[----:B------:R-:W4:Y:S03]  /*3310*/  LDCU.64 UR6, c[0x0][0x388] ;  /* 0x00007100ff0677ac */ /* 0x000f260008000a00 */
[----:B0-----:R0:W5:Y:S01]  /*3320*/  LDG.E R6, desc[UR8][R2.64] ;  /* 0x0000000802067981 */ /* 0x001162000c1e1900 */
[----:B--2-4-:R-:W-:Y:S01]  /*3330*/  BSSY B0, `(.L_x_29) ;  /* 0x0000008000007945 */ /* 0x014fe20003800000 */
.L_x_30:
[----:B-----5:R-:W-:Y:S01]  /*3340*/  FMNMX R7, R5, R6, !PT ;  /* 0x0000000605077209 */ /* 0x020fe20007800000 */
[----:B------:R-:W-:Y:S05]  /*3350*/  YIELD ;  /* 0x0000000000007946 */ /* 0x000fea0003800000 */
[----:B------:R-:W2:Y:S01]  /*3360*/  ATOMG.E.CAS.STRONG.GPU PT, R7, [R2], R6, R7 ;  /* 0x00000006020773a9 */ /* 0x000ea200001ee107 */
[----:B------:R-:W-:Y:S01]  /*3370*/  IMAD.MOV.U32 R0, RZ, RZ, R6 ;  /* 0x000000ffff007224 */ /* 0x000fe200078e0006 */
[----:B--2---:R-:W-:Y:S01]  /*3380*/  ISETP.NE.AND P0, PT, R6, R7, PT ;  /* 0x000000070600720c */ /* 0x004fe20003f05270 */
[----:B------:R-:W-:-:S12]  /*3390*/  IMAD.MOV.U32 R6, RZ, RZ, R7 ;  /* 0x000000ffff067224 */ /* 0x000fd800078e0007 */
[----:B------:R-:W-:Y:S05]  /*33a0*/  @P0 BRA `(.L_x_30) ;  /* 0xfffffffc00e40947 */ /* 0x000fea000383ffff */
[----:B------:R-:W-:Y:S05]  /*33b0*/  BSYNC B0 ;  /* 0x0000000000007941 */ /* 0x000fea0003800000 */
.L_x_29:
[----:B------:R-:W-:-:S13]  /*33c0*/  FSETP.GT.AND P0, PT, R5, R0, PT ;  /* 0x000000000500720b */ /* 0x000fda0003f04000 */
[----:B------:R-:W-:Y:S05]  /*33d0*/  @!P0 EXIT ;  /* 0x000000000000894d */ /* 0x000fea0003800000 */
[----:B------:R-:W-:Y:S01]  /*33e0*/  UIADD3 UR5, UPT, UPT, UR4, 0x8, URZ ;  /* 0x0000000804057890 */ /* 0x000fe2000fffe0ff */
[----:B------:R-:W-:Y:S02]  /*33f0*/  HFMA2 R4, -RZ, RZ, 0, 0 ;  /* 0x00000000ff047431 */ /* 0x000fe400000001ff */
[----:B------:R-:W-:-:S03]  /*3400*/  IMAD.MOV.U32 R6, RZ, RZ, RZ ;  /* 0x000000ffff067224 */ /* 0x000fc600078e00ff */
[----:B------:R-:W-:-:S07]  /*3410*/  IMAD.U32 R0, RZ, RZ, UR5 ;  /* 0x00000005ff007e24 */ /* 0x000fce000f8e00ff */
.L_x_31:
[----:B--2---:R2:W4:Y:S01]  /*3420*/  LDS.U8 R5, [R0] ;  /* 0x0000000000057984 */ /* 0x0045220000000000 */
[----:B0-----:R-:W-:-:S04]  /*3430*/  IADD3 R2, P0, PT, R4, UR6, RZ ;  /* 0x0000000604027c10 */ /* 0x001fc8000ff1e0ff */
[----:B------:R-:W-:Y:S02]  /*3440*/  IADD3.X R3, PT, PT, R6, UR7, RZ, P0, !PT ;  /* 0x0000000706037c10 */ /* 0x000fe400087fe4ff */
[----:B------:R-:W-:Y:S01]  /*3450*/  ISETP.GE.U32.AND P0, PT, R4, 0x19, PT ;  /* 0x000000190400780c */ /* 0x000fe20003f06070 */
[----:B--2---:R-:W-:Y:S01]  /*3460*/  VIADD R0, R0, 0x1 ;  /* 0x0000000100007836 */ /* 0x004fe20000000000 */
[----:B------:R-:W-:Y:S02]  /*3470*/  IADD3 R4, P1, PT, R4, 0x1, RZ ;  /* 0x0000000104047810 */ /* 0x000fe40007f3e0ff */
[----:B------:R-:W-:-:S03]  /*3480*/  ISETP.GE.U32.AND.EX P0, PT, R6, RZ, PT, P0 ;  /* 0x000000ff0600720c */ /* 0x000fc60003f06100 */
[----:B------:R-:W-:Y:S01]  /*3490*/  IMAD.X R6, RZ, RZ, R6, P1 ;  /* 0x000000ffff067224 */ /* 0x000fe200008e0606 */
[----:B----4-:R2:W-:Y:S09]  /*34a0*/  STG.E.U8 desc[UR8][R2.64], R5 ;  /* 0x0000000502007986 */ /* 0x0105f2000c101108 */
[----:B------:R-:W-:Y:S05]  /*34b0*/  @!P0 BRA `(.L_x_31) ;  /* 0xfffffffc00d88947 */ /* 0x000fea000383ffff */
[----:B------:R-:W-:Y:S05]  /*34c0*/  EXIT ;  /* 0x000000000000794d */ /* 0x000fea0003800000 */
.L_x_32:
[----:B------:R-:W-:-:S00]  /*34d0*/  BRA `(.L_x_32) ;  /* 0xfffffffc00fc7947 */ /* 0x000fc0000383ffff */
[----:B------:R-:W-:-:S00]  /*34e0*/  NOP ;  /* 0x0000000000007918 */ /* 0x000fc00000000000 */
        /* <DEDUP_REMOVED lines=9> */
.L_x_33:


//--------------------- .nv.global.init           --------------------------
	.section	.nv.global.init,"aw",@progbits
	.align	4
.nv.global.init:
	.type		mrg32k3aM1SubSeq,@object
	.size		mrg32k3aM1SubSeq,(mrg32k3aM2SubSeq - mrg32k3aM1SubSeq)
mrg32k3aM1SubSeq:
        /*0000*/ 	.byte	0x0b, 0xcc, 0xee, 0x04, 0x73, 0x29, 0x8b, 0x6f, 0xf6, 0x53, 0x03, 0xf6, 0x23, 0xf6, 0xea, 0xda
        /* <DEDUP_REMOVED lines=125> */
	.type		mrg32k3aM2SubSeq,@object
	.size		mrg32k3aM2SubSeq,(mrg32k3aM1 - mrg32k3aM2SubSeq)
mrg32k3aM2SubSeq:
        /* <DEDUP_REMOVED lines=126> */
	.type		mrg32k3aM1,@object
	.size		mrg32k3aM1,(mrg32k3aM1Seq - mrg32k3aM1)
mrg32k3aM1:
        /* <DEDUP_REMOVED lines=144> */
	.type		mrg32k3aM1Seq,@object
	.size		mrg32k3aM1Seq,(mrg32k3aM2 - mrg32k3aM1Seq)
mrg32k3aM1Seq:
        /* <DEDUP_REMOVED lines=144> */
	.type		mrg32k3aM2,@object
	.size		mrg32k3aM2,(mrg32k3aM2Seq - mrg32k3aM2)
mrg32k3aM2:
        /* <DEDUP_REMOVED lines=144> */
	.type		mrg32k3aM2Seq,@object
	.size		mrg32k3aM2Seq,(precalc_xorwow_matrix - mrg32k3aM2Seq)
mrg32k3aM2Seq:
        /* <DEDUP_REMOVED lines=144> */
	.type		precalc_xorwow_matrix,@object
	.size		precalc_xorwow_matrix,(precalc_xorwow_offset_matrix - precalc_xorwow_matrix)
precalc_xorwow_matrix:
        /* <DEDUP_REMOVED lines=6400> */
	.type		precalc_xorwow_offset_matrix,@object
	.size		precalc_xorwow_offset_matrix,(.L_1 - precalc_xorwow_offset_matrix)
precalc_xorwow_offset_matrix:
        /* <DEDUP_REMOVED lines=6400> */
.L_1:


//--------------------- .nv.shared._Z20hill_climbing_kernelPfPcPKf --------------------------
	.section	.nv.shared._Z20hill_climbing_kernelPfPcPKf,"aw",@nobits
	.sectionflags	@""
	.align	16
	.zero		1024


//--------------------- .nv.shared.reserved.0     --------------------------
	.section	.nv.shared.reserved.0,"aw",@nobits
	.weak		__nv_reservedSMEM_offset_0_alias
	.size		__nv_reservedSMEM_offset_0_alias, 0, 64
	.other		__nv_reservedSMEM_offset_0_alias,@"STO_CUDA_RESERVED_SHARED STV_DEFAULT"
__nv_reservedSMEM_offset_0_alias:
	.zero		0
	.zero		64


//--------------------- .nv.constant0._Z20hill_climbing_kernelPfPcPKf --------------------------
	.section	.nv.constant0._Z20hill_climbing_kernelPfPcPKf,"a",@progbits
	.sectionflags	@""
	.align	4
.nv.constant0._Z20hill_climbing_kernelPfPcPKf:
	.zero		920


//--------------------- SYMBOLS --------------------------

	.type		.nv.reservedSmem.offset0,@object
	.size		.nv.reservedSmem.offset0,0x4
	.type		.nv.reservedSmem.cap,@object
	.size		.nv.reservedSmem.cap,0x4
